	.target	sm_100a

	.elftype	@"ET_EXEC"


//--------------------- .note.nv.tkinfo           --------------------------
	.section	.note.nv.tkinfo,"",@"SHT_NOTE"
	.sectionflags	@"SHF_NOTE_NV_TKINFO"
	.tkinfo
        /*0018*/ 	.word	0x00000081
        /*0030*/ 	.string	""
        /*0030*/ 	.string	"ptxas-blackwell"
        /*0030*/ 	.string	"Cuda compilation tools, release 12.9, V12.9.86"
        /*0030*/ 	.string	"Build cuda_12.9.r12.9/compiler.36037853_0"
        /*0030*/ 	.string	"-v  -suppress-debug-info  -lineinfo  -arch sm_100a "



//--------------------- .note.nv.cuver            --------------------------
	.section	.note.nv.cuver,"",@"SHT_NOTE"
	.sectionflags	@"SHF_NOTE_NV_CUVER"
        /*0018*/ 	.short	0x0001
        /*001a*/ 	.short	0x0064
        /*001c*/ 	.short	0x0001
        /*001e*/ 	.short	0x0000
        /*0020*/ 	.short	0x0001
        /*0022*/ 	.short	0x0000


//--------------------- .nv.info                  --------------------------
	.section	.nv.info,"",@"SHT_CUDA_INFO"
	.align	4


	//----- nvinfo : EIATTR_REGCOUNT
	.align		4
        /*0000*/ 	.byte	0x04, 0x2f
        /*0002*/ 	.short	(.L_4 - .L_3)
	.align		4
.L_3:
        /*0004*/ 	.word	index@(gluon_mma)
        /*0008*/ 	.word	0x000000ff


	//----- nvinfo : EIATTR_FRAME_SIZE
	.align		4
.L_4:
        /*000c*/ 	.byte	0x04, 0x11
        /*000e*/ 	.short	(.L_6 - .L_5)
	.align		4
.L_5:
        /*0010*/ 	.word	index@($__internal_2_$__cuda_sm10x_tcgen05_guardrail_trap_unallocated_columns_being_dealloced)
        /*0014*/ 	.word	0x00000188


	//----- nvinfo : EIATTR_FRAME_SIZE
	.align		4
.L_6:
        /*0018*/ 	.byte	0x04, 0x11
        /*001a*/ 	.short	(.L_8 - .L_7)
	.align		4
.L_7:
        /*001c*/ 	.word	index@($__internal_1_$__cuda_sm10x_tcgen05_guardrail_trap_phase_invalid_during_alloc)
        /*0020*/ 	.word	0x00000188


	//----- nvinfo : EIATTR_FRAME_SIZE
	.align		4
.L_8:
        /*0024*/ 	.byte	0x04, 0x11
        /*0026*/ 	.short	(.L_10 - .L_9)
	.align		4
.L_9:
        /*0028*/ 	.word	index@($__internal_0_$__cuda_sm10x_tcgen05_guardrail_trap_col_being_dealloced_not_returned_by_alloc)
        /*002c*/ 	.word	0x00000188


	//----- nvinfo : EIATTR_FRAME_SIZE
	.align		4
.L_10:
        /*0030*/ 	.byte	0x04, 0x11
        /*0032*/ 	.short	(.L_12 - .L_11)
	.align		4
.L_11:
        /*0034*/ 	.word	index@(gluon_mma)
        /*0038*/ 	.word	0x00000188


	//----- nvinfo : EIATTR_MIN_STACK_SIZE
	.align		4
.L_12:
        /*003c*/ 	.byte	0x04, 0x12
        /*003e*/ 	.short	(.L_14 - .L_13)
	.align		4
.L_13:
        /*0040*/ 	.word	index@(gluon_mma)
        /*0044*/ 	.word	0x00000188
.L_14:


//--------------------- .nv.info.gluon_mma        --------------------------
	.section	.nv.info.gluon_mma,"",@"SHT_CUDA_INFO"
	.sectionflags	@""
	.align	4


	//----- nvinfo : EIATTR_CUDA_API_VERSION
	.align		4
        /*0000*/ 	.byte	0x04, 0x37
        /*0002*/ 	.short	(.L_16 - .L_15)
.L_15:
        /*0004*/ 	.word	0x00000081


	//----- nvinfo : EIATTR_KPARAM_INFO
	.align		4
.L_16:
        /*0008*/ 	.byte	0x04, 0x17
        /*000a*/ 	.short	(.L_18 - .L_17)
.L_17:
        /*000c*/ 	.word	0x00000000
        /*0010*/ 	.short	0x0004
        /*0012*/ 	.short	0x0020
        /*0014*/ 	.byte	0x00, 0xf4, 0x21, 0x00


	//----- nvinfo : EIATTR_KPARAM_INFO
	.align		4
.L_18:
        /*0018*/ 	.byte	0x04, 0x17
        /*001a*/ 	.short	(.L_20 - .L_19)
.L_19:
        /*001c*/ 	.word	0x00000000
        /*0020*/ 	.short	0x0003
        /*0022*/ 	.short	0x0018
        /*0024*/ 	.byte	0x00, 0xf4, 0x21, 0x00


	//----- nvinfo : EIATTR_KPARAM_INFO
	.align		4
.L_20:
        /*0028*/ 	.byte	0x04, 0x17
        /*002a*/ 	.short	(.L_22 - .L_21)
.L_21:
        /*002c*/ 	.word	0x00000000
        /*0030*/ 	.short	0x0002
        /*0032*/ 	.short	0x0010
        /*0034*/ 	.byte	0x00, 0xf4, 0x21, 0x00


	//----- nvinfo : EIATTR_KPARAM_INFO
	.align		4
.L_22:
        /*0038*/ 	.byte	0x04, 0x17
        /*003a*/ 	.short	(.L_24 - .L_23)
.L_23:
        /*003c*/ 	.word	0x00000000
        /*0040*/ 	.short	0x0001
        /*0042*/ 	.short	0x0008
        /*0044*/ 	.byte	0x00, 0xf4, 0x21, 0x00


	//----- nvinfo : EIATTR_KPARAM_INFO
	.align		4
.L_24:
        /*0048*/ 	.byte	0x04, 0x17
        /*004a*/ 	.short	(.L_26 - .L_25)
.L_25:
        /*004c*/ 	.word	0x00000000
        /*0050*/ 	.short	0x0000
        /*0052*/ 	.short	0x0000
        /*0054*/ 	.byte	0x00, 0xf4, 0x21, 0x00


	//----- nvinfo : EIATTR_AT_ENTRY_FRAGMENTS
	.align		4
.L_26:
        /*0058*/ 	.byte	0x04, 0x4f
        /*005a*/ 	.short	(.L_28 - .L_27)


	//   ....[0]....
.L_27:
        /*005c*/ 	.word	0x00000004


	//----- nvinfo : EIATTR_RESERVED_SMEM_USED
	.align		4
.L_28:
        /*0060*/ 	.byte	0x01, 0x41
	.zero		2


	//----- nvinfo : EIATTR_SPARSE_MMA_MASK
	.align		4
        /*0064*/ 	.byte	0x03, 0x50
        /*0066*/ 	.short	0x0000


	//----- nvinfo : EIATTR_TCGEN05_1CTA_USED
	.align		4
        /*0068*/ 	.byte	0x01, 0x51
	.zero		2


	//----- nvinfo : EIATTR_MAXREG_COUNT
	.align		4
        /*006c*/ 	.byte	0x03, 0x1b
        /*006e*/ 	.short	0x00ff


	//----- nvinfo : EIATTR_NUM_BARRIERS
	.align		4
        /*0070*/ 	.byte	0x02, 0x4c
        /*0072*/ 	.byte	0x01
	.zero		1


	//----- nvinfo : EIATTR_ANNOTATIONS
	.align		4
        /*0074*/ 	.byte	0x04, 0x55
        /*0076*/ 	.short	(.L_30 - .L_29)


	//   ....[0]....
.L_29:
        /*0078*/ 	.word	0x00000001
        /*007c*/ 	.byte	0xb0, 0x0f, 0x00, 0x00, 0x01, 0x00, 0x00, 0x00, 0xe0, 0x10, 0x00, 0x00, 0x01, 0x00, 0x00, 0x00
        /* <DEDUP_REMOVED lines=57> */
        /*041c*/ 	.byte	0x30, 0x50, 0x00, 0x00, 0x01, 0x00, 0x00, 0x00, 0xa0, 0x50, 0x00, 0x00


	//----- nvinfo : EIATTR_INT_WARP_WIDE_INSTR_OFFSETS
	.align		4
.L_30:
        /*0428*/ 	.byte	0x04, 0x31
        /*042a*/ 	.short	(.L_32 - .L_31)


	//   ....[0]....
.L_31:
        /*042c*/ 	.word	0x00001470


	//   ....[1]....
        /*0430*/ 	.word	0x00001480


	//   ....[2]....
        /*0434*/ 	.word	0x00001a10


	//   ....[3]....
        /*0438*/ 	.word	0x00001a20


	//   ....[4]....
        /*043c*/ 	.word	0x000055b0


	//   ....[5]....
        /*0440*/ 	.word	0x00005600


	//----- nvinfo : EIATTR_COOP_GROUP_MASK_REGIDS
	.align		4
.L_32:
        /*0444*/ 	.byte	0x04, 0x29
        /*0446*/ 	.short	(.L_34 - .L_33)


	//   ....[0]....
.L_33:
        /*0448*/ 	.word	0xffffffff


	//   ....[1]....
        /*044c*/ 	.word	0xffffffff


	//   ....[2]....
        /*0450*/ 	.word	0xffffffff


	//   ....[3]....
        /*0454*/ 	.word	0xffffffff


	//----- nvinfo : EIATTR_COOP_GROUP_INSTR_OFFSETS
	.align		4
.L_34:
        /*0458*/ 	.byte	0x04, 0x28
        /*045a*/ 	.short	(.L_36 - .L_35)


	//   ....[0]....
.L_35:
        /*045c*/ 	.word	0x00000060


	//   ....[1]....
        /*0460*/ 	.word	0x00000320


	//   ....[2]....
        /*0464*/ 	.word	0x00005440


	//   ....[3]....
        /*0468*/ 	.word	0x000056b0


	//----- nvinfo : EIATTR_VRC_CTA_INIT_COUNT
	.align		4
.L_36:
        /*046c*/ 	.byte	0x02, 0x4a
        /*046e*/ 	.byte	0x80
	.zero		1


	//----- nvinfo : EIATTR_MBARRIER_INSTR_OFFSETS
	.align		4
        /*0470*/ 	.byte	0x04, 0x39
        /*0472*/ 	.short	(.L_38 - .L_37)


	//   ....[0]....
.L_37:
        /*0474*/ 	.word	0x000018e0
        /*0478*/ 	.word	0x000000ff
        /*047c*/ 	.word	0x00003000
        /*0480*/ 	.short	0x0100
        /*0482*/ 	.byte	0x0a
	.zero		1


	//   ....[1]....
        /*0484*/ 	.word	0x00001a90
        /*0488*/ 	.word	0x000000ff
        /*048c*/ 	.word	0x00003000
        /*0490*/ 	.short	0x010a
        /*0492*/ 	.byte	0x0a
	.zero		1


	//   ....[2]....
        /*0494*/ 	.word	0x00001c00
        /*0498*/ 	.word	0x000000ff
        /*049c*/ 	.word	0x00003000
        /*04a0*/ 	.short	0x0108
        /*04a2*/ 	.byte	0x0a
	.zero		1


	//   ....[3]....
        /*04a4*/ 	.word	0x000056d0
        /*04a8*/ 	.word	0x000000ff
        /*04ac*/ 	.word	0x00003000
        /*04b0*/ 	.short	0x010a
        /*04b2*/ 	.byte	0x0a
	.zero		1


	//----- nvinfo : EIATTR_NUM_MBARRIERS
	.align		4
.L_38:
        /*04b4*/ 	.byte	0x03, 0x38
        /*04b6*/ 	.short	0x0001


	//----- nvinfo : EIATTR_EXIT_INSTR_OFFSETS
	.align		4
        /*04b8*/ 	.byte	0x04, 0x1c
        /*04ba*/ 	.short	(.L_40 - .L_39)


	//   ....[0]....
.L_39:
        /*04bc*/ 	.word	0x000056c0


	//----- nvinfo : EIATTR_REQNTID
	.align		4
.L_40:
        /*04c0*/ 	.byte	0x04, 0x10
        /*04c2*/ 	.short	(.L_42 - .L_41)
.L_41:
        /*04c4*/ 	.word	0x00000080
        /*04c8*/ 	.word	0x00000001
        /*04cc*/ 	.word	0x00000001


	//----- nvinfo : EIATTR_CRS_STACK_SIZE
	.align		4
.L_42:
        /*04d0*/ 	.byte	0x04, 0x1e
        /*04d2*/ 	.short	(.L_44 - .L_43)
.L_43:
        /*04d4*/ 	.word	0x00000000


	//----- nvinfo : EIATTR_CBANK_PARAM_SIZE
	.align		4
.L_44:
        /*04d8*/ 	.byte	0x03, 0x19
        /*04da*/ 	.short	0x0028


	//----- nvinfo : EIATTR_PARAM_CBANK
	.align		4
        /*04dc*/ 	.byte	0x04, 0x0a
        /*04de*/ 	.short	(.L_46 - .L_45)
	.align		4
.L_45:
        /*04e0*/ 	.word	index@(.nv.constant0.gluon_mma)
        /*04e4*/ 	.short	0x0380
        /*04e6*/ 	.short	0x0028


	//----- nvinfo : EIATTR_SW_WAR
	.align		4
.L_46:
        /*04e8*/ 	.byte	0x04, 0x36
        /*04ea*/ 	.short	(.L_48 - .L_47)
.L_47:
        /*04ec*/ 	.word	0x00000008
.L_48:


//--------------------- .nv.compat                --------------------------
	.section	.nv.compat,"",@"SHT_CUDA_COMPAT_INFO"
	.align	4
        /*0000*/ 	.byte	0x02, 0x02, 0x02, 0x00, 0x02, 0x05, 0x05, 0x00, 0x02, 0x03, 0x00, 0x00, 0x02, 0x06, 0x01, 0x00


//--------------------- .nv.callgraph             --------------------------
	.section	.nv.callgraph,"",@"SHT_CUDA_CALLGRAPH"
	.align	4
	.sectionentsize	8
	.align		4
        /*0000*/ 	.word	0x00000000
	.align		4
        /*0004*/ 	.word	0xffffffff
	.align		4
        /*0008*/ 	.word	0x00000000
	.align		4
        /*000c*/ 	.word	0xfffffffe
	.align		4
        /*0010*/ 	.word	0x00000000
	.align		4
        /*0014*/ 	.word	0xfffffffd
	.align		4
        /*0018*/ 	.word	0x00000000
	.align		4
        /*001c*/ 	.word	0xfffffffc


//--------------------- .text.gluon_mma           --------------------------
	.section	.text.gluon_mma,"ax",@progbits
	.align	128
        .global         gluon_mma
        .type           gluon_mma,@function
        .size           gluon_mma,(.L_x_15 - gluon_mma)
        .other          gluon_mma,@"STO_CUDA_ENTRY STV_DEFAULT"
gluon_mma:
.text.gluon_mma:
[----:B------:R-:W0:Y:S01]  /*0000*/  LDC R1, c[0x0][0x37c] ;  /* 0x0000df00ff017b82 */ /* 0x000e220000000800 */
[----:B------:R-:W1:Y:S01]  /*0010*/  S2R R197, SR_TID.X ;  /* 0x0000000000c57919 */ /* 0x000e620000002100 */
[----:B0-----:R-:W-:Y:S01]  /*0020*/  VIADD R1, R1, 0xfffffe78 ;  /* 0xfffffe7801017836 */ /* 0x001fe20000000000 */
[----:B-1----:R-:W-:-:S13]  /*0030*/  ISETP.GE.U32.AND P1, PT, R197, 0x20, PT ;  /* 0x00000020c500780c */ /* 0x002fda0003f26070 */
[----:B------:R-:W-:Y:S05]  /*0040*/  @P1 BRA `(.L_x_0) ;  /* 0x0000000000b81947 */ /* 0x000fea0003800000 */
[----:B------:R-:W0:Y:S01]  /*0050*/  S2UR UR6, SR_CgaCtaId ;  /* 0x00000000000679c3 */ /* 0x000e220000008800 */
[----:B------:R-:W-:Y:S01]  /*0060*/  NOP ;  /* 0x0000000000007918 */ /* 0x000fe20000000000 */
[----:B------:R-:W-:Y:S02]  /*0070*/  UMOV UR4, 0x40 ;  /* 0x0000004000047882 */ /* 0x000fe40000000000 */
[----:B0-----:R-:W-:-:S09]  /*0080*/  ULEA UR4, UR6, UR4, 0x18 ;  /* 0x0000000406047291 */ /* 0x001fd2000f8ec0ff */
[----:B------:R-:W0:Y:S01]  /*0090*/  LDS.U8 R0, [UR4] ;  /* 0x00000004ff007984 */ /* 0x000e220008000000 */
[----:B------:R-:W-:Y:S02]  /*00a0*/  UMOV UR4, 0x400 ;  /* 0x0000040000047882 */ /* 0x000fe40000000000 */
[----:B------:R-:W-:Y:S01]  /*00b0*/  ULEA UR4, UR6, UR4, 0x18 ;  /* 0x0000000406047291 */ /* 0x000fe2000f8ec0ff */
[----:B0-----:R-:W-:-:S13]  /*00c0*/  ISETP.NE.AND P0, PT, R0, RZ, PT ;  /* 0x000000ff0000720c */ /* 0x001fda0003f05270 */
[----:B------:R-:W-:Y:S05]  /*00d0*/  @P0 BRA `(.L_x_1) ;  /* 0x00000000007c0947 */ /* 0x000fea0003800000 */
[----:B------:R-:W-:-:S13]  /*00e0*/  ELECT P0, URZ, PT ;  /* 0x0000000000ff782f */ /* 0x000fda0003800000 */
[----:B------:R-:W-:Y:S05]  /*00f0*/  @!P0 BRA `(.L_x_2) ;  /* 0x0000000000848947 */ /* 0x000fea0003800000 */
[----:B------:R-:W-:Y:S01]  /*0100*/  UMOV UR5, 0x8 ;  /* 0x0000000800057882 */ /* 0x000fe20000000000 */
[----:B------:R-:W-:Y:S02]  /*0110*/  IMAD.MOV.U32 R4, RZ, RZ, 0x1 ;  /* 0x00000001ff047424 */ /* 0x000fe400078e00ff */
[----:B------:R-:W-:Y:S02]  /*0120*/  IMAD.MOV.U32 R5, RZ, RZ, 0xff ;  /* 0x000000ffff057424 */ /* 0x000fe400078e00ff */
[----:B------:R-:W-:Y:S04]  /*0130*/  DEPBAR.LE SB0, 0x36 ;  /* 0x00008d800000791a */ /* 0x000fe80000000000 */
[----:B------:R-:W0:Y:S02]  /*0140*/  UTCATOMSWS.FIND_AND_SET.ALIGN UP0, UR5, UR5 ;  /* 0x00000005000575e3 */ /* 0x000e240008000800 */
[----:B0-----:R-:W-:-:S04]  /*0150*/  PLOP3.LUT P0, PT, PT, PT, UP0, 0x80, 0x8 ;  /* 0x000000000008781c */ /* 0x001fc80003f0f008 */
[----:B------:R-:W-:-:S04]  /*0160*/  SEL R0, RZ, 0xffffffff, !P0 ;  /* 0xffffffffff007807 */ /* 0x000fc80004000000 */
[----:B------:R-:W-:Y:S01]  /*0170*/  ISETP.NE.AND P0, PT, R0, RZ, PT ;  /* 0x000000ff0000720c */ /* 0x000fe20003f05270 */
[----:B------:R-:W-:-:S12]  /*0180*/  IMAD.U32 R0, RZ, RZ, UR5 ;  /* 0x00000005ff007e24 */ /* 0x000fd8000f8e00ff */
[----:B------:R-:W-:Y:S05]  /*0190*/  @P0 BRA `(.L_x_3) ;  /* 0x0000000000240947 */ /* 0x000fea0003800000 */
.L_x_4:
[----:B------:R-:W-:Y:S05]  /*01a0*/  NANOSLEEP 0x64 ;  /* 0x000000640000795d */ /* 0x000fea0003800000 */
[----:B------:R-:W-:-:S05]  /*01b0*/  UMOV UR5, 0x8 ;  /* 0x0000000800057882 */ /* 0x000fca0000000000 */
[----:B------:R-:W-:Y:S04]  /*01c0*/  DEPBAR.LE SB0, 0x36 ;  /* 0x00008d800000791a */ /* 0x000fe80000000000 */
[----:B------:R-:W0:Y:S02]  /*01d0*/  UTCATOMSWS.FIND_AND_SET.ALIGN UP0, UR5, UR5 ;  /* 0x00000005000575e3 */ /* 0x000e240008000800 */
[----:B0-----:R-:W-:-:S04]  /*01e0*/  PLOP3.LUT P0, PT, PT, PT, UP0, 0x80, 0x8 ;  /* 0x000000000008781c */ /* 0x001fc80003f0f008 */
[----:B------:R-:W-:-:S04]  /*01f0*/  SEL R0, RZ, 0xffffffff, !P0 ;  /* 0xffffffffff007807 */ /* 0x000fc80004000000 */
[----:B------:R-:W-:Y:S01]  /*0200*/  ISETP.NE.AND P0, PT, R0, RZ, PT ;  /* 0x000000ff0000720c */ /* 0x000fe20003f05270 */
[----:B------:R-:W-:-:S12]  /*0210*/  IMAD.U32 R0, RZ, RZ, UR5 ;  /* 0x00000005ff007e24 */ /* 0x000fd8000f8e00ff */
[----:B------:R-:W-:Y:S05]  /*0220*/  @!P0 BRA `(.L_x_4) ;  /* 0xfffffffc00dc8947 */ /* 0x000fea000383ffff */
.L_x_3:
[C---:B------:R-:W-:Y:S01]  /*0230*/  VIADD R3, R0.reuse, 0x10 ;  /* 0x0000001000037836 */ /* 0x040fe20000000000 */
[----:B------:R-:W-:Y:S01]  /*0240*/  UMOV UR5, 0x50 ;  /* 0x0000005000057882 */ /* 0x000fe20000000000 */
[----:B------:R-:W-:Y:S01]  /*0250*/  SHF.L.U32 R2, R5, R0, RZ ;  /* 0x0000000005027219 */ /* 0x000fe200000006ff */
[----:B------:R-:W-:Y:S01]  /*0260*/  ULEA UR5, UR6, UR5, 0x18 ;  /* 0x0000000506057291 */ /* 0x000fe2000f8ec0ff */
[----:B------:R-:W-:Y:S01]  /*0270*/  IMAD.SHL.U32 R0, R0, 0x20, RZ ;  /* 0x0000002000007824 */ /* 0x000fe200078e00ff */
[----:B------:R-:W-:-:S04]  /*0280*/  SHF.L.U32 R3, R4, R3, RZ ;  /* 0x0000000304037219 */ /* 0x000fc800000006ff */
[----:B------:R-:W-:-:S05]  /*0290*/  LOP3.LUT R2, R3, R2, RZ, 0xfc, !PT ;  /* 0x0000000203027212 */ /* 0x000fca00078efcff */
[----:B------:R0:W-:Y:S04]  /*02a0*/  ATOMS.OR RZ, [UR5], R2 ;  /* 0x00000002ffff798c */ /* 0x0001e8000b000005 */
[----:B------:R0:W-:Y:S01]  /*02b0*/  STS [UR4], R0 ;  /* 0x00000000ff007988 */ /* 0x0001e20008000804 */
[----:B------:R-:W-:Y:S05]  /*02c0*/  BRA `(.L_x_2) ;  /* 0x0000000000107947 */ /* 0x000fea0003800000 */
.L_x_1:
[----:B------:R-:W-:Y:S01]  /*02d0*/  IMAD.MOV.U32 R0, RZ, RZ, -0x1 ;  /* 0xffffffffff007424 */ /* 0x000fe200078e00ff */
[----:B------:R-:W-:-:S04]  /*02e0*/  MOV R2, 0x310 ;  /* 0x0000031000027802 */ /* 0x000fc80000000f00 */
[----:B------:R0:W-:Y:S03]  /*02f0*/  STS [UR4], R0 ;  /* 0x00000000ff007988 */ /* 0x0001e60008000804 */
[----:B0-----:R-:W-:Y:S05]  /*0300*/  CALL.REL.NOINC `($__internal_1_$__cuda_sm10x_tcgen05_guardrail_trap_phase_invalid_during_alloc) ;  /* 0x0000005400087944 */ /* 0x001fea0003c00000 */
.L_x_2:
[----:B------:R-:W-:Y:S05]  /*0310*/  WARPSYNC.ALL ;  /* 0x0000000000007948 */ /* 0x000fea0003800000 */
[----:B------:R-:W-:Y:S01]  /*0320*/  NOP ;  /* 0x0000000000007918 */ /* 0x000fe20000000000 */
.L_x_0:
[----:B------:R-:W1:Y:S01]  /*0330*/  LDC.64 R96, c[0x0][0x380] ;  /* 0x0000e000ff607b82 */ /* 0x000e620000000a00 */
[----:B0-----:R-:W-:Y:S01]  /*0340*/  SHF.R.U32.HI R0, RZ, 0x5, R197 ;  /* 0x00000005ff007819 */ /* 0x001fe200000116c5 */
[----:B------:R-:W-:Y:S01]  /*0350*/  UMOV UR4, 0x400 ;  /* 0x0000040000047882 */ /* 0x000fe20000000000 */
[----:B------:R-:W0:Y:S01]  /*0360*/  LDCU.64 UR12, c[0x0][0x358] ;  /* 0x00006b00ff0c77ac */ /* 0x000e220008000a00 */
[C---:B------:R-:W-:Y:S02]  /*0370*/  LOP3.LUT R2, R197.reuse, 0x60, RZ, 0xc0, !PT ;  /* 0x00000060c5027812 */ /* 0x040fe400078ec0ff */
[----:B------:R-:W-:Y:S02]  /*0380*/  SGXT.U32 R0, R0, 0x2 ;  /* 0x000000020000781a */ /* 0x000fe40000000000 */
[----:B------:R-:W2:Y:S01]  /*0390*/  S2UR UR6, SR_CgaCtaId ;  /* 0x00000000000679c3 */ /* 0x000ea20000008800 */
[----:B------:R-:W-:Y:S02]  /*03a0*/  LOP3.LUT R21, R197, 0xf, RZ, 0xc0, !PT ;  /* 0x0000000fc5157812 */ /* 0x000fe400078ec0ff */
[----:B------:R-:W-:-:S02]  /*03b0*/  LOP3.LUT R30, R0, 0x10, RZ, 0xfc, !PT ;  /* 0x00000010001e7812 */ /* 0x000fc400078efcff */
[C---:B------:R-:W-:Y:S02]  /*03c0*/  LOP3.LUT R7, R0.reuse, 0x24, RZ, 0xfc, !PT ;  /* 0x0000002400077812 */ /* 0x040fe400078efcff */
[----:B------:R-:W-:Y:S01]  /*03d0*/  LOP3.LUT R249, R0, 0x38, RZ, 0xfc, !PT ;  /* 0x0000003800f97812 */ /* 0x000fe200078efcff */
[----:B------:R-:W-:Y:S01]  /*03e0*/  IMAD.SHL.U32 R8, R30, 0x10, RZ ;  /* 0x000000101e087824 */ /* 0x000fe200078e00ff */
[C---:B------:R-:W-:Y:S01]  /*03f0*/  LOP3.LUT R73, R0.reuse, 0x8, RZ, 0xfc, !PT ;  /* 0x0000000800497812 */ /* 0x040fe200078efcff */
[----:B------:R-:W-:Y:S01]  /*0400*/  IMAD.SHL.U32 R18, R7, 0x10, RZ ;  /* 0x0000001007127824 */ /* 0x000fe200078e00ff */
[C---:B------:R-:W-:Y:S01]  /*0410*/  LOP3.LUT R244, R0.reuse, 0x4c, RZ, 0xfc, !PT ;  /* 0x0000004c00f47812 */ /* 0x040fe200078efcff */
[----:B------:R-:W-:Y:S01]  /*0420*/  IMAD.SHL.U32 R60, R249, 0x10, RZ ;  /* 0x00000010f93c7824 */ /* 0x000fe200078e00ff */
[C---:B------:R-:W-:Y:S01]  /*0430*/  LOP3.LUT R32, R0.reuse, 0x14, RZ, 0xfc, !PT ;  /* 0x0000001400207812 */ /* 0x040fe200078efcff */
[C---:B------:R-:W-:Y:S01]  /*0440*/  IMAD.SHL.U32 R4, R73.reuse, 0x10, RZ ;  /* 0x0000001049047824 */ /* 0x040fe200078e00ff */
[----:B------:R-:W-:Y:S01]  /*0450*/  LOP3.LUT R239, R0, 0x60, RZ, 0xfc, !PT ;  /* 0x0000006000ef7812 */ /* 0x000fe200078efcff */
[----:B------:R-:W-:Y:S01]  /*0460*/  IMAD.SHL.U32 R70, R244, 0x10, RZ ;  /* 0x00000010f4467824 */ /* 0x000fe200078e00ff */
[-C--:B-1----:R-:W-:Y:S01]  /*0470*/  LEA R30, P4, R30, R96.reuse, 0x5 ;  /* 0x000000601e1e7211 */ /* 0x082fe200078828ff */
[----:B------:R-:W-:Y:S01]  /*0480*/  IMAD.SHL.U32 R10, R32, 0x10, RZ ;  /* 0x00000010200a7824 */ /* 0x000fe200078e00ff */
[----:B------:R-:W-:Y:S01]  /*0490*/  LEA R26, P6, R73, R96, 0x5 ;  /* 0x00000060491a7211 */ /* 0x000fe200078c28ff */
[----:B------:R-:W-:Y:S01]  /*04a0*/  IMAD.SHL.U32 R80, R239, 0x10, RZ ;  /* 0x00000010ef507824 */ /* 0x000fe200078e00ff */
[----:B------:R-:W-:-:S02]  /*04b0*/  LEA.HI.X R31, R8, R97, RZ, 0x1, P4 ;  /* 0x00000061081f7211 */ /* 0x000fc400020f0cff */
[-C--:B------:R-:W-:Y:S01]  /*04c0*/  LEA R40, P4, R7, R96.reuse, 0x5 ;  /* 0x0000006007287211 */ /* 0x080fe200078828ff */
[----:B--2---:R-:W-:Y:S01]  /*04d0*/  ULEA UR10, UR6, UR4, 0x18 ;  /* 0x00000004060a7291 */ /* 0x004fe2000f8ec0ff */
[----:B------:R-:W-:Y:S02]  /*04e0*/  LOP3.LUT R5, R0, 0x28, RZ, 0xfc, !PT ;  /* 0x0000002800057812 */ /* 0x000fe400078efcff */
[-C--:B------:R-:W-:Y:S02]  /*04f0*/  LEA.HI.X R41, R18, R97.reuse, RZ, 0x1, P4 ;  /* 0x0000006112297211 */ /* 0x080fe400020f0cff */
[-C--:B------:R-:W-:Y:S01]  /*0500*/  LEA R50, P4, R249, R96.reuse, 0x5 ;  /* 0x00000060f9327211 */ /* 0x080fe200078828ff */
[----:B------:R-:W-:Y:S01]  /*0510*/  IMAD.SHL.U32 R20, R5, 0x10, RZ ;  /* 0x0000001005147824 */ /* 0x000fe200078e00ff */
[----:B------:R-:W-:Y:S02]  /*0520*/  LEA R32, P3, R32, R96, 0x5 ;  /* 0x0000006020207211 */ /* 0x000fe400078628ff */
[----:B------:R-:W-:-:S02]  /*0530*/  LEA.HI.X R51, R60, R97, RZ, 0x1, P4 ;  /* 0x000000613c337211 */ /* 0x000fc400020f0cff */
[-C--:B------:R-:W-:Y:S02]  /*0540*/  LEA R60, P4, R244, R96.reuse, 0x5 ;  /* 0x00000060f43c7211 */ /* 0x080fe400078828ff */
[-C--:B------:R-:W-:Y:S02]  /*0550*/  LEA.HI.X R27, R4, R97.reuse, RZ, 0x1, P6 ;  /* 0x00000061041b7211 */ /* 0x080fe400030f0cff */
[-C--:B------:R-:W-:Y:S02]  /*0560*/  LEA.HI.X R61, R70, R97.reuse, RZ, 0x1, P4 ;  /* 0x00000061463d7211 */ /* 0x080fe400020f0cff */
[-C--:B------:R-:W-:Y:S01]  /*0570*/  LEA R4, P4, R239, R96.reuse, 0x5 ;  /* 0x00000060ef047211 */ /* 0x080fe200078828ff */
[----:B------:R-:W-:Y:S01]  /*0580*/  IMAD.WIDE.U32 R26, R21, 0x2, R26 ;  /* 0x00000002151a7825 */ /* 0x000fe200078e001a */
[----:B------:R-:W-:Y:S01]  /*0590*/  BAR.SYNC.DEFER_BLOCKING 0x0 ;  /* 0x0000000000007b1d */ /* 0x000fe20000010000 */
[----:B------:R-:W-:Y:S02]  /*05a0*/  LEA.HI.X R33, R10, R97, RZ, 0x1, P3 ;  /* 0x000000610a217211 */ /* 0x000fe400018f0cff */
[----:B------:R-:W-:-:S02]  /*05b0*/  LEA R42, P3, R5, R96, 0x5 ;  /* 0x00000060052a7211 */ /* 0x000fc400078628ff */
[----:B------:R-:W-:Y:S02]  /*05c0*/  LEA.HI.X R5, R80, R97, RZ, 0x1, P4 ;  /* 0x0000006150057211 */ /* 0x000fe400020f0cff */
[C---:B------:R-:W-:Y:S02]  /*05d0*/  LOP3.LUT R75, R0.reuse, 0xc, RZ, 0xfc, !PT ;  /* 0x0000000c004b7812 */ /* 0x040fe400078efcff */
[----:B------:R-:W-:Y:S02]  /*05e0*/  LOP3.LUT R9, R0, 0x20, RZ, 0xfc, !PT ;  /* 0x0000002000097812 */ /* 0x000fe400078efcff */
[CC--:B------:R-:W-:Y:S01]  /*05f0*/  LEA R28, P5, R75.reuse, R96.reuse, 0x5 ;  /* 0x000000604b1c7211 */ /* 0x0c0fe200078a28ff */
[----:B------:R-:W-:Y:S01]  /*0600*/  IMAD.SHL.U32 R6, R75, 0x10, RZ ;  /* 0x000000104b067824 */ /* 0x000fe200078e00ff */
[----:B------:R-:W-:Y:S01]  /*0610*/  IADD3 R22, P0, PT, R2, R96, RZ ;  /* 0x0000006002167210 */ /* 0x000fe20007f1e0ff */
[----:B------:R-:W-:Y:S01]  /*0620*/  IMAD.SHL.U32 R16, R9, 0x10, RZ ;  /* 0x0000001009107824 */ /* 0x000fe200078e00ff */
[----:B------:R-:W-:-:S02]  /*0630*/  LOP3.LUT R250, R0, 0x34, RZ, 0xfc, !PT ;  /* 0x0000003400fa7812 */ /* 0x000fc400078efcff */
[-C--:B------:R-:W-:Y:S01]  /*0640*/  LEA.HI.X R29, R6, R97.reuse, RZ, 0x1, P5 ;  /* 0x00000061061d7211 */ /* 0x080fe200028f0cff */
[----:B------:R-:W-:Y:S01]  /*0650*/  IMAD.X R23, RZ, RZ, R97, P0 ;  /* 0x000000ffff177224 */ /* 0x000fe200000e0661 */
[----:B------:R-:W-:Y:S01]  /*0660*/  LEA R38, P5, R9, R96, 0x5 ;  /* 0x0000006009267211 */ /* 0x000fe200078a28ff */
[----:B------:R-:W-:Y:S01]  /*0670*/  IMAD.SHL.U32 R58, R250, 0x10, RZ ;  /* 0x00000010fa3a7824 */ /* 0x000fe200078e00ff */
[----:B------:R-:W-:Y:S01]  /*0680*/  LOP3.LUT R71, R0, 0x4, RZ, 0xfc, !PT ;  /* 0x0000000400477812 */ /* 0x000fe200078efcff */
[C---:B------:R-:W-:Y:S01]  /*0690*/  IMAD.WIDE.U32 R22, R21.reuse, 0x2, R22 ;  /* 0x0000000215167825 */ /* 0x040fe200078e0016 */
[----:B------:R-:W-:Y:S01]  /*06a0*/  LEA.HI.X R39, R16, R97, RZ, 0x1, P5 ;  /* 0x0000006110277211 */ /* 0x000fe200028f0cff */
[----:B------:R-:W1:Y:S01]  /*06b0*/  LDS R80, [UR10] ;  /* 0x0000000aff507984 */ /* 0x000e620008000800 */
[C---:B------:R-:W-:Y:S01]  /*06c0*/  LOP3.LUT R13, R0.reuse, 0x18, RZ, 0xfc, !PT ;  /* 0x00000018000d7812 */ /* 0x040fe200078efcff */
[----:B------:R-:W-:Y:S01]  /*06d0*/  IMAD.WIDE.U32 R28, R21, 0x2, R28 ;  /* 0x00000002151c7825 */ /* 0x000fe200078e001c */
[C---:B------:R-:W-:Y:S01]  /*06e0*/  LOP3.LUT R11, R0.reuse, 0x1c, RZ, 0xfc, !PT ;  /* 0x0000001c000b7812 */ /* 0x040fe200078efcff */
[----:B------:R-:W-:Y:S01]  /*06f0*/  BAR.SYNC.DEFER_BLOCKING 0x0 ;  /* 0x0000000000007b1d */ /* 0x000fe20000010000 */
[C---:B------:R-:W-:Y:S01]  /*0700*/  LOP3.LUT R252, R0.reuse, 0x2c, RZ, 0xfc, !PT ;  /* 0x0000002c00fc7812 */ /* 0x040fe200078efcff */
[----:B------:R-:W-:Y:S01]  /*0710*/  IMAD.SHL.U32 R12, R13, 0x10, RZ ;  /* 0x000000100d0c7824 */ /* 0x000fe200078e00ff */
[C---:B------:R-:W-:Y:S01]  /*0720*/  LOP3.LUT R251, R0.reuse, 0x30, RZ, 0xfc, !PT ;  /* 0x0000003000fb7812 */ /* 0x040fe200078efcff */
[----:B------:R-:W-:Y:S01]  /*0730*/  IMAD.SHL.U32 R14, R11, 0x10, RZ ;  /* 0x000000100b0e7824 */ /* 0x000fe200078e00ff */
[----:B------:R-:W-:Y:S01]  /*0740*/  LOP3.LUT R248, R0, 0x3c, RZ, 0xfc, !PT ;  /* 0x0000003c00f87812 */ /* 0x000fe200078efcff */
        /* <DEDUP_REMOVED lines=19> */
[----:B------:R-:W-:Y:S01]  /*0880*/  LOP3.LUT R236, R0, 0x6c, RZ, 0xfc, !PT ;  /* 0x0000006c00ec7812 */ /* 0x000fe200078efcff */
[----:B------:R-:W-:Y:S01]  /*0890*/  IMAD.SHL.U32 R82, R238, 0x10, RZ ;  /* 0x00000010ee527824 */ /* 0x000fe200078e00ff */
[----:B------:R-:W-:-:S02]  /*08a0*/  LOP3.LUT R3, R0, 0x70, RZ, 0xfc, !PT ;  /* 0x0000007000037812 */ /* 0x000fc400078efcff */
[C---:B------:R-:W-:Y:S02]  /*08b0*/  LOP3.LUT R15, R0.reuse, 0x74, RZ, 0xfc, !PT ;  /* 0x00000074000f7812 */ /* 0x040fe400078efcff */
[C---:B------:R-:W-:Y:S02]  /*08c0*/  LOP3.LUT R17, R0.reuse, 0x78, RZ, 0xfc, !PT ;  /* 0x0000007800117812 */ /* 0x040fe400078efcff */
[----:B------:R-:W-:Y:S01]  /*08d0*/  LOP3.LUT R19, R0, 0x7c, RZ, 0xfc, !PT ;  /* 0x0000007c00137812 */ /* 0x000fe200078efcff */
[----:B------:R-:W-:Y:S01]  /*08e0*/  IMAD.SHL.U32 R0, R71, 0x10, RZ ;  /* 0x0000001047007824 */ /* 0x000fe200078e00ff */
[-C--:B------:R-:W-:Y:S01]  /*08f0*/  LEA R48, P5, R250, R96.reuse, 0x5 ;  /* 0x00000060fa307211 */ /* 0x080fe200078a28ff */
[----:B------:R-:W-:Y:S01]  /*0900*/  IMAD.WIDE.U32 R30, R21, 0x2, R30 ;  /* 0x00000002151e7825 */ /* 0x000fe200078e001e */
[-C--:B------:R-:W-:Y:S01]  /*0910*/  LEA R24, P0, R71, R96.reuse, 0x5 ;  /* 0x0000006047187211 */ /* 0x080fe200078028ff */
[----:B0-----:R-:W5:Y:S01]  /*0920*/  LDG.E.U16 R70, desc[UR12][R26.64] ;  /* 0x0000000c1a467981 */ /* 0x001f62000c1e1500 */
[-C--:B------:R-:W-:Y:S01]  /*0930*/  LEA.HI.X R49, R58, R97.reuse, RZ, 0x1, P5 ;  /* 0x000000613a317211 */ /* 0x080fe200028f0cff */
[----:B------:R-:W-:Y:S01]  /*0940*/  IMAD.SHL.U32 R88, R3, 0x10, RZ ;  /* 0x0000001003587824 */ /* 0x000fe200078e00ff */
[-C--:B------:R-:W-:Y:S01]  /*0950*/  LEA.HI.X R25, R0, R97.reuse, RZ, 0x1, P0 ;  /* 0x0000006100197211 */ /* 0x080fe200000f0cff */
[----:B------:R-:W-:Y:S01]  /*0960*/  IMAD.SHL.U32 R84, R237, 0x10, RZ ;  /* 0x00000010ed547824 */ /* 0x000fe200078e00ff */
[----:B------:R0:W5:Y:S01]  /*0970*/  LDG.E.U16 R0, desc[UR12][R22.64] ;  /* 0x0000000c16007981 */ /* 0x000162000c1e1500 */
[-C--:B------:R-:W-:Y:S01]  /*0980*/  LEA R34, P2, R13, R96.reuse, 0x5 ;  /* 0x000000600d227211 */ /* 0x080fe200078428ff */
[----:B------:R-:W-:Y:S01]  /*0990*/  IMAD.SHL.U32 R86, R236, 0x10, RZ ;  /* 0x00000010ec567824 */ /* 0x000fe200078e00ff */
[----:B------:R-:W-:Y:S01]  /*09a0*/  LEA R36, P0, R11, R96, 0x5 ;  /* 0x000000600b247211 */ /* 0x000fe200078028ff */
[----:B------:R-:W-:Y:S01]  /*09b0*/  IMAD.WIDE.U32 R24, R21, 0x2, R24 ;  /* 0x0000000215187825 */ /* 0x000fe200078e0018 */
[----:B------:R-:W-:-:S02]  /*09c0*/  LEA.HI.X R35, R12, R97, RZ, 0x1, P2 ;  /* 0x000000610c237211 */ /* 0x000fc400010f0cff */
[-C--:B------:R-:W-:Y:S02]  /*09d0*/  LEA.HI.X R37, R14, R97.reuse, RZ, 0x1, P0 ;  /* 0x000000610e257211 */ /* 0x080fe400000f0cff */
[-C--:B------:R-:W-:Y:S01]  /*09e0*/  LEA.HI.X R43, R20, R97.reuse, RZ, 0x1, P3 ;  /* 0x00000061142b7211 */ /* 0x080fe200018f0cff */
[----:B0-----:R-:W-:Y:S01]  /*09f0*/  IMAD.WIDE.U32 R22, R21, 0x2, R40 ;  /* 0x0000000215167825 */ /* 0x001fe200078e0028 */
[-C--:B------:R-:W-:Y:S01]  /*0a00*/  LEA R44, P2, R252, R96.reuse, 0x5 ;  /* 0x00000060fc2c7211 */ /* 0x080fe200078428ff */
[----:B------:R0:W5:Y:S01]  /*0a10*/  LDG.E.U16 R20, desc[UR12][R24.64] ;  /* 0x0000000c18147981 */ /* 0x000162000c1e1500 */
[-C--:B------:R-:W-:Y:S01]  /*0a20*/  LEA R46, P0, R251, R96.reuse, 0x5 ;  /* 0x00000060fb2e7211 */ /* 0x080fe200078028ff */
[----:B------:R-:W-:Y:S01]  /*0a30*/  IMAD.WIDE.U32 R40, R21, 0x2, R48 ;  /* 0x0000000215287825 */ /* 0x000fe200078e0030 */
[-C--:B------:R-:W-:Y:S01]  /*0a40*/  LEA R52, P3, R248, R96.reuse, 0x5 ;  /* 0x00000060f8347211 */ /* 0x080fe200078628ff */
[----:B------:R-:W2:Y:S01]  /*0a50*/  LDC.64 R48, c[0x0][0x388] ;  /* 0x0000e200ff307b82 */ /* 0x000ea20000000a00 */
[----:B------:R-:W-:Y:S01]  /*0a60*/  LEA R58, P5, R245, R96, 0x5 ;  /* 0x00000060f53a7211 */ /* 0x000fe200078a28ff */
[----:B------:R-:W-:Y:S01]  /*0a70*/  IMAD.WIDE.U32 R4, R21, 0x2, R4 ;  /* 0x0000000215047825 */ /* 0x000fe200078e0004 */
[----:B------:R-:W-:-:S02]  /*0a80*/  LEA.HI.X R45, R54, R97, RZ, 0x1, P2 ;  /* 0x00000061362d7211 */ /* 0x000fc400010f0cff */
[-C--:B------:R-:W-:Y:S01]  /*0a90*/  LEA.HI.X R47, R56, R97.reuse, RZ, 0x1, P0 ;  /* 0x00000061382f7211 */ /* 0x080fe200000f0cff */
[----:B------:R-:W-:Y:S01]  /*0aa0*/  IMAD.SHL.U32 R90, R15, 0x10, RZ ;  /* 0x000000100f5a7824 */ /* 0x000fe200078e00ff */
[-C--:B------:R-:W-:Y:S01]  /*0ab0*/  LEA.HI.X R53, R62, R97.reuse, RZ, 0x1, P3 ;  /* 0x000000613e357211 */ /* 0x080fe200018f0cff */
[----:B------:R-:W-:Y:S01]  /*0ac0*/  IMAD.SHL.U32 R92, R17, 0x10, RZ ;  /* 0x00000010115c7824 */ /* 0x000fe200078e00ff */
[-C--:B------:R-:W-:Y:S01]  /*0ad0*/  LEA R54, P2, R247, R96.reuse, 0x5 ;  /* 0x00000060f7367211 */ /* 0x080fe200078428ff */
[----:B------:R-:W-:Y:S01]  /*0ae0*/  IMAD.SHL.U32 R94, R19, 0x10, RZ ;  /* 0x00000010135e7824 */ /* 0x000fe200078e00ff */
[-C--:B------:R-:W-:Y:S02]  /*0af0*/  LEA R56, P0, R246, R96.reuse, 0x5 ;  /* 0x00000060f6387211 */ /* 0x080fe400078028ff */
[----:B------:R-:W-:Y:S02]  /*0b00*/  LEA R62, P3, R243, R96, 0x5 ;  /* 0x00000060f33e7211 */ /* 0x000fe400078628ff */
[----:B------:R-:W-:-:S02]  /*0b10*/  LEA.HI.X R59, R68, R97, RZ, 0x1, P5 ;  /* 0x00000061443b7211 */ /* 0x000fc400028f0cff */
[-C--:B------:R-:W-:Y:S02]  /*0b20*/  LEA R68, P5, R240, R96.reuse, 0x5 ;  /* 0x00000060f0447211 */ /* 0x080fe400078a28ff */
[-C--:B------:R-:W-:Y:S02]  /*0b30*/  LEA.HI.X R55, R64, R97.reuse, RZ, 0x1, P2 ;  /* 0x0000006140377211 */ /* 0x080fe400010f0cff */
[-C--:B------:R-:W-:Y:S02]  /*0b40*/  LEA.HI.X R57, R66, R97.reuse, RZ, 0x1, P0 ;  /* 0x0000006142397211 */ /* 0x080fe400000f0cff */
[----:B------:R-:W-:Y:S01]  /*0b50*/  LEA.HI.X R63, R72, R97, RZ, 0x1, P3 ;  /* 0x00000061483f7211 */ /* 0x000fe200018f0cff */
[----:B0-----:R-:W-:Y:S01]  /*0b60*/  IMAD.WIDE.U32 R24, R21, 0x2, R42 ;  /* 0x0000000215187825 */ /* 0x001fe200078e002a */
[-C--:B------:R-:W-:Y:S01]  /*0b70*/  LEA R64, P2, R242, R96.reuse, 0x5 ;  /* 0x00000060f2407211 */ /* 0x080fe200078428ff */
[----:B------:R0:W5:Y:S01]  /*0b80*/  LDG.E.U16 R42, desc[UR12][R22.64] ;  /* 0x0000000c162a7981 */ /* 0x000162000c1e1500 */
[----:B------:R-:W-:-:S02]  /*0b90*/  LEA R66, P0, R241, R96, 0x5 ;  /* 0x00000060f1427211 */ /* 0x000fc400078028ff */
[-C--:B------:R-:W-:Y:S01]  /*0ba0*/  LEA R6, P3, R238, R96.reuse, 0x5 ;  /* 0x00000060ee067211 */ /* 0x080fe200078628ff */
[----:B------:R3:W5:Y:S01]  /*0bb0*/  LDG.E.U16 R72, desc[UR12][R28.64] ;  /* 0x0000000c1c487981 */ /* 0x000762000c1e1500 */
[-C--:B------:R-:W-:Y:S02]  /*0bc0*/  LEA.HI.X R69, R78, R97.reuse, RZ, 0x1, P5 ;  /* 0x000000614e457211 */ /* 0x080fe400028f0cff */
[-C--:B------:R-:W-:Y:S01]  /*0bd0*/  LEA R12, P5, R3, R96.reuse, 0x5 ;  /* 0x00000060030c7211 */ /* 0x080fe200078a28ff */
[C---:B------:R-:W-:Y:S01]  /*0be0*/  IMAD.WIDE.U32 R36, R21.reuse, 0x2, R36 ;  /* 0x0000000215247825 */ /* 0x040fe200078e0024 */
[-C--:B------:R-:W-:Y:S01]  /*0bf0*/  LEA.HI.X R65, R74, R97.reuse, RZ, 0x1, P2 ;  /* 0x000000614a417211 */ /* 0x080fe200010f0cff */
[----:B------:R-:W5:Y:S01]  /*0c00*/  LDG.E.U16 R43, desc[UR12][R24.64] ;  /* 0x0000000c182b7981 */ /* 0x000f62000c1e1500 */
[-C--:B------:R-:W-:Y:S01]  /*0c10*/  LEA.HI.X R67, R76, R97.reuse, RZ, 0x1, P0 ;  /* 0x000000614c437211 */ /* 0x080fe200000f0cff */
[----:B0-----:R-:W-:Y:S01]  /*0c20*/  IMAD.WIDE.U32 R22, R21, 0x2, R60 ;  /* 0x0000000215167825 */ /* 0x001fe200078e003c */
[-C--:B------:R-:W-:Y:S01]  /*0c30*/  LEA.HI.X R7, R82, R97.reuse, RZ, 0x1, P3 ;  /* 0x0000006152077211 */ /* 0x080fe200018f0cff */
[----:B------:R0:W5:Y:S01]  /*0c40*/  LDG.E.U16 R74, desc[UR12][R30.64] ;  /* 0x0000000c1e4a7981 */ /* 0x000162000c1e1500 */
[-C--:B------:R-:W-:Y:S01]  /*0c50*/  LEA R8, P2, R237, R96.reuse, 0x5 ;  /* 0x00000060ed087211 */ /* 0x080fe200078428ff */
[C---:B------:R-:W-:Y:S01]  /*0c60*/  IMAD.WIDE.U32 R26, R21.reuse, 0x2, R44 ;  /* 0x00000002151a7825 */ /* 0x040fe200078e002c */
[-C--:B------:R-:W-:Y:S01]  /*0c70*/  LEA R10, P0, R236, R96.reuse, 0x5 ;  /* 0x00000060ec0a7211 */ /* 0x080fe200078028ff */
[----:B------:R-:W5:Y:S01]  /*0c80*/  LDG.E.U16 R78, desc[UR12][R36.64] ;  /* 0x0000000c244e7981 */ /* 0x000f62000c1e1500 */
[-C--:B------:R-:W-:Y:S01]  /*0c90*/  LEA.HI.X R13, R88, R97.reuse, RZ, 0x1, P5 ;  /* 0x00000061580d7211 */ /* 0x080fe200028f0cff */
[C---:B---3--:R-:W-:Y:S01]  /*0ca0*/  IMAD.WIDE.U32 R28, R21.reuse, 0x2, R46 ;  /* 0x00000002151c7825 */ /* 0x048fe200078e002e */
[-C--:B------:R-:W-:Y:S01]  /*0cb0*/  LEA.HI.X R9, R84, R97.reuse, RZ, 0x1, P2 ;  /* 0x0000006154097211 */ /* 0x080fe200010f0cff */
[----:B------:R2:W5:Y:S01]  /*0cc0*/  LDG.E.U16 R47, desc[UR12][R22.64] ;  /* 0x0000000c162f7981 */ /* 0x000562000c1e1500 */
[-C--:B------:R-:W-:Y:S01]  /*0cd0*/  LEA.HI.X R11, R86, R97.reuse, RZ, 0x1, P0 ;  /* 0x00000061560b7211 */ /* 0x080fe200000f0cff */
[----:B0-----:R-:W-:Y:S01]  /*0ce0*/  IMAD.WIDE.U32 R30, R21, 0x2, R50 ;  /* 0x00000002151e7825 */ /* 0x001fe200078e0032 */
[-C--:B------:R-:W-:Y:S01]  /*0cf0*/  LEA R14, P4, R15, R96.reuse, 0x5 ;  /* 0x000000600f0e7211 */ /* 0x080fe200078828ff */
[----:B------:R0:W5:Y:S01]  /*0d00*/  LDG.E.U16 R44, desc[UR12][R26.64] ;  /* 0x0000000c1a2c7981 */ /* 0x000162000c1e1500 */
[-C--:B------:R-:W-:Y:S01]  /*0d10*/  LEA R16, P3, R17, R96.reuse, 0x5 ;  /* 0x0000006011107211 */ /* 0x080fe200078628ff */
[----:B------:R-:W-:Y:S01]  /*0d20*/  IMAD.WIDE.U32 R24, R21, 0x2, R62 ;  /* 0x0000000215187825 */ /* 0x000fe200078e003e */
[----:B------:R-:W-:Y:S01]  /*0d30*/  LEA R18, P2, R19, R96, 0x5 ;  /* 0x0000006013127211 */ /* 0x000fe200078428ff */
[----:B------:R3:W5:Y:S01]  /*0d40*/  LDG.E.U16 R45, desc[UR12][R28.64] ;  /* 0x0000000c1c2d7981 */ /* 0x000762000c1e1500 */
[-C--:B------:R-:W-:Y:S01]  /*0d50*/  LEA.HI.X R15, R90, R97.reuse, RZ, 0x1, P4 ;  /* 0x000000615a0f7211 */ /* 0x080fe200020f0cff */
[C---:B------:R-:W-:Y:S01]  /*0d60*/  IMAD.WIDE.U32 R6, R21.reuse, 0x2, R6 ;  /* 0x0000000215067825 */ /* 0x040fe200078e0006 */
[----:B--2---:R-:W-:Y:S01]  /*0d70*/  LEA R22, P0, R2, R48, 0x4 ;  /* 0x0000003002167211 */ /* 0x004fe200078020ff */
[----:B------:R-:W5:Y:S01]  /*0d80*/  LDG.E.U16 R30, desc[UR12][R30.64] ;  /* 0x0000000c1e1e7981 */ /* 0x000f62000c1e1500 */
[-C--:B------:R-:W-:Y:S01]  /*0d90*/  LEA.HI.X R17, R92, R97.reuse, RZ, 0x1, P3 ;  /* 0x000000615c117211 */ /* 0x080fe200018f0cff */
[----:B------:R-:W-:Y:S01]  /*0da0*/  IMAD.SHL.U32 R82, R2, 0x8, RZ ;  /* 0x0000000802527824 */ /* 0x000fe200078e00ff */
[----:B------:R-:W-:Y:S01]  /*0db0*/  LEA.HI.X R19, R94, R97, RZ, 0x1, P2 ;  /* 0x000000615e137211 */ /* 0x000fe200010f0cff */
[C---:B------:R-:W-:Y:S01]  /*0dc0*/  IMAD.WIDE.U32 R36, R21.reuse, 0x2, R56 ;  /* 0x0000000215247825 */ /* 0x040fe200078e0038 */
[----:B------:R-:W5:Y:S03]  /*0dd0*/  LDG.E.U16 R24, desc[UR12][R24.64] ;  /* 0x0000000c18187981 */ /* 0x000f66000c1e1500 */
[C---:B0-----:R-:W-:Y:S01]  /*0de0*/  IMAD.WIDE.U32 R26, R21.reuse, 0x2, R64 ;  /* 0x00000002151a7825 */ /* 0x041fe200078e0040 */
[----:B------:R-:W-:Y:S01]  /*0df0*/  LEA.HI.X R23, R82, R49, RZ, 0x1, P0 ;  /* 0x0000003152177211 */ /* 0x000fe200000f0cff */
[----:B------:R0:W5:Y:S02]  /*0e00*/  LDG.E.U16 R31, desc[UR12][R4.64] ;  /* 0x0000000c041f7981 */ /* 0x000164000c1e1500 */
[----:B---3--:R-:W-:Y:S01]  /*0e10*/  IMAD.WIDE.U32 R28, R21, 0x2, R66 ;  /* 0x00000002151c7825 */ /* 0x008fe200078e0042 */
[----:B------:R-:W-:Y:S01]  /*0e20*/  LOP3.LUT R81, R197, 0x1f, RZ, 0xc0, !PT ;  /* 0x0000001fc5517812 */ /* 0x000fe200078ec0ff */
[----:B------:R-:W5:Y:S02]  /*0e30*/  LDG.E.U16 R36, desc[UR12][R36.64] ;  /* 0x0000000c24247981 */ /* 0x000f64000c1e1500 */
[----:B------:R-:W-:-:S02]  /*0e40*/  IMAD.WIDE.U32 R12, R21, 0x2, R12 ;  /* 0x00000002150c7825 */ /* 0x000fc400078e000c */
[----:B------:R2:W5:Y:S02]  /*0e50*/  LDG.E.U16 R25, desc[UR12][R6.64] ;  /* 0x0000000c06197981 */ /* 0x000564000c1e1500 */
[C---:B------:R-:W-:Y:S02]  /*0e60*/  IMAD.WIDE.U32 R8, R21.reuse, 0x2, R8 ;  /* 0x0000000215087825 */ /* 0x040fe400078e0008 */
[----:B------:R-:W5:Y:S02]  /*0e70*/  LDG.E.U16 R26, desc[UR12][R26.64] ;  /* 0x0000000c1a1a7981 */ /* 0x000f64000c1e1500 */
[----:B------:R-:W-:Y:S02]  /*0e80*/  IMAD.WIDE.U32 R10, R21, 0x2, R10 ;  /* 0x00000002150a7825 */ /* 0x000fe400078e000a */
[----:B------:R-:W5:Y:S02]  /*0e90*/  LDG.E.U16 R28, desc[UR12][R28.64] ;  /* 0x0000000c1c1c7981 */ /* 0x000f64000c1e1500 */
[C---:B0-----:R-:W-:Y:S01]  /*0ea0*/  IMAD.SHL.U32 R4, R71.reuse, 0x100, RZ ;  /* 0x0000010047047824 */ /* 0x041fe200078e00ff */
[----:B--2---:R-:W-:Y:S01]  /*0eb0*/  LEA R6, P0, R71, R48, 0x9 ;  /* 0x0000003047067211 */ /* 0x004fe200078048ff */
[C---:B------:R-:W-:Y:S01]  /*0ec0*/  IMAD.WIDE.U32 R32, R21.reuse, 0x2, R32 ;  /* 0x0000000215207825 */ /* 0x040fe200078e0020 */
[----:B------:R0:W5:Y:S03]  /*0ed0*/  LDG.E.U16 R12, desc[UR12][R12.64] ;  /* 0x0000000c0c0c7981 */ /* 0x000166000c1e1500 */
[----:B------:R-:W-:Y:S01]  /*0ee0*/  IMAD.WIDE.U32 R34, R21, 0x2, R34 ;  /* 0x0000000215227825 */ /* 0x000fe200078e0022 */
[----:B------:R2:W5:Y:S01]  /*0ef0*/  LDG.E.U16 R27, desc[UR12][R8.64] ;  /* 0x0000000c081b7981 */ /* 0x000562000c1e1500 */
[----:B------:R-:W-:-:S02]  /*0f00*/  LEA.HI.X R7, R4, R49, RZ, 0x1, P0 ;  /* 0x0000003104077211 */ /* 0x000fc400000f0cff */
[----:B------:R-:W-:Y:S01]  /*0f10*/  IMAD.SHL.U32 R37, R75, 0x100, RZ ;  /* 0x000001004b257824 */ /* 0x000fe200078e00ff */
[----:B------:R3:W5:Y:S01]  /*0f20*/  LDG.E.U16 R29, desc[UR12][R10.64] ;  /* 0x0000000c0a1d7981 */ /* 0x000762000c1e1500 */
[----:B------:R-:W-:-:S03]  /*0f30*/  IMAD.WIDE.U32 R38, R21, 0x2, R38 ;  /* 0x0000000215267825 */ /* 0x000fc600078e0026 */
[----:B------:R4:W5:Y:S01]  /*0f40*/  LDG.E.U16 R76, desc[UR12][R32.64] ;  /* 0x0000000c204c7981 */ /* 0x000962000c1e1500 */
[C---:B0-----:R-:W-:Y:S01]  /*0f50*/  IMAD.SHL.U32 R13, R73.reuse, 0x100, RZ ;  /* 0x00000100490d7824 */ /* 0x041fe200078e00ff */
[-C--:B--2---:R-:W-:Y:S01]  /*0f60*/  LEA R8, P2, R73, R48.reuse, 0x9 ;  /* 0x0000003049087211 */ /* 0x084fe200078448ff */
[----:B------:R-:W-:Y:S01]  /*0f70*/  IMAD.WIDE.U32 R14, R21, 0x2, R14 ;  /* 0x00000002150e7825 */ /* 0x000fe200078e000e */
[----:B------:R0:W5:Y:S01]  /*0f80*/  LDG.E.U16 R77, desc[UR12][R34.64] ;  /* 0x0000000c224d7981 */ /* 0x000162000c1e1500 */
[----:B---3--:R-:W-:Y:S02]  /*0f90*/  LEA R10, P0, R75, R48, 0x9 ;  /* 0x000000304b0a7211 */ /* 0x008fe400078048ff */
[C---:B------:R-:W-:Y:S01]  /*0fa0*/  IMAD.WIDE.U32 R16, R21.reuse, 0x2, R16 ;  /* 0x0000000215107825 */ /* 0x040fe200078e0010 */
[----:B------:R2:W-:Y:S03]  /*0fb0*/  STL [R1+0x70], R4 ;  /* 0x0000700401007387 */ /* 0x0005e60000100800 */
[----:B----4-:R-:W-:Y:S01]  /*0fc0*/  IMAD.WIDE.U32 R32, R21, 0x2, R52 ;  /* 0x0000000215207825 */ /* 0x010fe200078e0034 */
[-C--:B------:R-:W-:Y:S01]  /*0fd0*/  LEA.HI.X R9, R13, R49.reuse, RZ, 0x1, P2 ;  /* 0x000000310d097211 */ /* 0x080fe200010f0cff */
[----:B------:R3:W5:Y:S02]  /*0fe0*/  LDG.E.U16 R79, desc[UR12][R38.64] ;  /* 0x0000000c264f7981 */ /* 0x000764000c1e1500 */
[----:B0-----:R-:W-:Y:S01]  /*0ff0*/  IMAD.WIDE.U32 R34, R21, 0x2, R54 ;  /* 0x0000000215227825 */ /* 0x001fe200078e0036 */
[----:B------:R-:W-:Y:S01]  /*1000*/  LEA.HI.X R11, R37, R49, RZ, 0x1, P0 ;  /* 0x00000031250b7211 */ /* 0x000fe200000f0cff */
[----:B------:R0:W5:Y:S02]  /*1010*/  LDG.E.U16 R46, desc[UR12][R40.64] ;  /* 0x0000000c282e7981 */ /* 0x000164000c1e1500 */
[----:B------:R-:W-:-:S02]  /*1020*/  IMAD.WIDE.U32 R18, R21, 0x2, R18 ;  /* 0x0000000215127825 */ /* 0x000fc400078e0012 */
[----:B------:R-:W5:Y:S02]  /*1030*/  LDG.E.U16 R32, desc[UR12][R32.64] ;  /* 0x0000000c20207981 */ /* 0x000f64000c1e1500 */
[----:B--2---:R-:W-:Y:S02]  /*1040*/  IMAD.WIDE.U32 R4, R81, 0x2, R22 ;  /* 0x0000000251047825 */ /* 0x004fe400078e0016 */
[----:B------:R-:W5:Y:S02]  /*1050*/  LDG.E.U16 R34, desc[UR12][R34.64] ;  /* 0x0000000c22227981 */ /* 0x000f64000c1e1500 */
[C---:B---3--:R-:W-:Y:S02]  /*1060*/  IMAD.WIDE.U32 R38, R21.reuse, 0x2, R58 ;  /* 0x0000000215267825 */ /* 0x048fe400078e003a */
[----:B------:R-:W5:Y:S02]  /*1070*/  LDG.E.U16 R14, desc[UR12][R14.64] ;  /* 0x0000000c0e0e7981 */ /* 0x000f64000c1e1500 */
[----:B0-----:R-:W-:-:S02]  /*1080*/  IMAD.WIDE.U32 R40, R21, 0x2, R68 ;  /* 0x0000000215287825 */ /* 0x001fc400078e0044 */
[----:B------:R-:W5:Y:S02]  /*1090*/  LDG.E.U16 R16, desc[UR12][R16.64] ;  /* 0x0000000c10107981 */ /* 0x000f64000c1e1500 */
[C---:B------:R-:W-:Y:S02]  /*10a0*/  IMAD.WIDE.U32 R6, R81.reuse, 0x2, R6 ;  /* 0x0000000251067825 */ /* 0x040fe400078e0006 */
[----:B------:R-:W5:Y:S01]  /*10b0*/  LDG.E.U16 R18, desc[UR12][R18.64] ;  /* 0x0000000c12127981 */ /* 0x000f62000c1e1500 */
[----:B------:R-:W-:Y:S01]  /*10c0*/  SHF.R.U32.HI R65, RZ, 0x5, R197 ;  /* 0x00000005ff417819 */ /* 0x000fe200000116c5 */
[----:B------:R-:W-:Y:S02]  /*10d0*/  IMAD.WIDE.U32 R8, R81, 0x2, R8 ;  /* 0x0000000251087825 */ /* 0x000fe400078e0008 */
[----:B------:R0:W-:Y:S04]  /*10e0*/  STL [R1+0x78], R13 ;  /* 0x0000780d01007387 */ /* 0x0001e80000100800 */
[----:B------:R-:W5:Y:S04]  /*10f0*/  LDG.E.U16 R15, desc[UR12][R4.64+0x40] ;  /* 0x0000400c040f7981 */ /* 0x000f68000c1e1500 */
[----:B------:R-:W5:Y:S04]  /*1100*/  LDG.E.U16 R17, desc[UR12][R4.64+0x80] ;  /* 0x0000800c04117981 */ /* 0x000f68000c1e1500 */
[----:B0-----:R-:W5:Y:S04]  /*1110*/  LDG.E.U16 R13, desc[UR12][R4.64] ;  /* 0x0000000c040d7981 */ /* 0x001f68000c1e1500 */
[----:B------:R-:W5:Y:S04]  /*1120*/  LDG.E.U16 R19, desc[UR12][R4.64+0xc0] ;  /* 0x0000c00c04137981 */ /* 0x000f68000c1e1500 */
[----:B------:R-:W5:Y:S04]  /*1130*/  LDG.E.U16 R22, desc[UR12][R4.64+0x100] ;  /* 0x0001000c04167981 */ /* 0x000f68000c1e1500 */
[----:B------:R-:W5:Y:S04]  /*1140*/  LDG.E.U16 R23, desc[UR12][R4.64+0x140] ;  /* 0x0001400c04177981 */ /* 0x000f68000c1e1500 */
[----:B------:R-:W5:Y:S04]  /*1150*/  LDG.E.U16 R33, desc[UR12][R4.64+0x180] ;  /* 0x0001800c04217981 */ /* 0x000f68000c1e1500 */
[----:B------:R0:W5:Y:S01]  /*1160*/  LDG.E.U16 R35, desc[UR12][R4.64+0x1c0] ;  /* 0x0001c00c04237981 */ /* 0x000162000c1e1500 */
[----:B------:R-:W-:-:S03]  /*1170*/  R2UR UR7, R65 ;  /* 0x00000000410772ca */ /* 0x000fc600000e0000 */
[----:B------:R2:W5:Y:S01]  /*1180*/  LDG.E.U16 R38, desc[UR12][R38.64] ;  /* 0x0000000c26267981 */ /* 0x000562000c1e1500 */
[----:B-1----:R-:W-:-:S03]  /*1190*/  R2UR UR11, R80 ;  /* 0x00000000500b72ca */ /* 0x002fc600000e0000 */
[----:B------:R2:W5:Y:S01]  /*11a0*/  LDG.E.U16 R40, desc[UR12][R40.64] ;  /* 0x0000000c28287981 */ /* 0x000562000c1e1500 */
[----:B0-----:R-:W-:-:S03]  /*11b0*/  IMAD.WIDE.U32 R4, R81, 0x2, R10 ;  /* 0x0000000251047825 */ /* 0x001fc600078e000a */
[----:B------:R0:W-:Y:S04]  /*11c0*/  STL [R1+0x74], R37 ;  /* 0x0000742501007387 */ /* 0x0001e80000100800 */
[----:B------:R2:W5:Y:S04]  /*11d0*/  LDG.E.U16 R39, desc[UR12][R6.64+0x40] ;  /* 0x0000400c06277981 */ /* 0x000568000c1e1500 */
[----:B------:R2:W5:Y:S04]  /*11e0*/  LDG.E.U16 R41, desc[UR12][R6.64+0x80] ;  /* 0x0000800c06297981 */ /* 0x000568000c1e1500 */
[----:B0-----:R2:W5:Y:S04]  /*11f0*/  LDG.E.U16 R37, desc[UR12][R6.64] ;  /* 0x0000000c06257981 */ /* 0x001568000c1e1500 */
[----:B------:R2:W5:Y:S04]  /*1200*/  LDG.E.U16 R48, desc[UR12][R6.64+0xc0] ;  /* 0x0000c00c06307981 */ /* 0x000568000c1e1500 */
[----:B------:R2:W5:Y:S04]  /*1210*/  LDG.E.U16 R49, desc[UR12][R6.64+0x100] ;  /* 0x0001000c06317981 */ /* 0x000568000c1e1500 */
[----:B------:R2:W5:Y:S04]  /*1220*/  LDG.E.U16 R50, desc[UR12][R6.64+0x140] ;  /* 0x0001400c06327981 */ /* 0x000568000c1e1500 */
[----:B------:R2:W5:Y:S04]  /*1230*/  LDG.E.U16 R51, desc[UR12][R6.64+0x180] ;  /* 0x0001800c06337981 */ /* 0x000568000c1e1500 */
[----:B------:R2:W5:Y:S01]  /*1240*/  LDG.E.U16 R52, desc[UR12][R6.64+0x1c0] ;  /* 0x0001c00c06347981 */ /* 0x000562000c1e1500 */
[----:B------:R-:W-:-:S03]  /*1250*/  IMAD R21, R21, 0x2, R2 ;  /* 0x0000000215157824 */ /* 0x000fc600078e0202 */
[----:B------:R2:W5:Y:S04]  /*1260*/  LDG.E.U16 R10, desc[UR12][R8.64] ;  /* 0x0000000c080a7981 */ /* 0x000568000c1e1500 */
        /* <DEDUP_REMOVED lines=14> */
[----:B------:R2:W5:Y:S01]  /*1350*/  LDG.E.U16 R64, desc[UR12][R4.64+0x1c0] ;  /* 0x0001c00c04407981 */ /* 0x000562000c1e1500 */
[----:B------:R-:W-:Y:S05]  /*1360*/  @P1 BRA `(.L_x_5) ;  /* 0x0000000000181947 */ /* 0x000fea0003800000 */
[----:B------:R-:W-:Y:S01]  /*1370*/  ELECT P0, URZ, PT ;  /* 0x0000000000ff782f */ /* 0x000fe20003800000 */
[----:B--2---:R-:W-:Y:S01]  /*1380*/  IMAD.MOV.U32 R4, RZ, RZ, 0x1 ;  /* 0x00000001ff047424 */ /* 0x004fe200078e00ff */
[----:B------:R-:W-:Y:S01]  /*1390*/  UMOV UR4, 0x40 ;  /* 0x0000004000047882 */ /* 0x000fe20000000000 */
[----:B------:R-:W-:Y:S01]  /*13a0*/  UVIRTCOUNT.DEALLOC.SMPOOL 0x80 ;  /* 0x000000800000784c */ /* 0x000fe20000000000 */
[----:B------:R-:W-:-:S09]  /*13b0*/  ULEA UR4, UR6, UR4, 0x18 ;  /* 0x0000000406047291 */ /* 0x000fd2000f8ec0ff */
[----:B------:R0:W-:Y:S03]  /*13c0*/  @P0 STS.U8 [UR4], R4 ;  /* 0x00000004ff000988 */ /* 0x0001e60008000004 */
.L_x_5:
[----:B------:R-:W-:Y:S01]  /*13d0*/  LOP3.LUT P2, RZ, R197, 0x7f, RZ, 0xc0, !PT ;  /* 0x0000007fc5ff7812 */ /* 0x000fe2000784c0ff */
[----:B--2---:R-:W-:Y:S01]  /*13e0*/  IMAD R9, R2, 0x2, R81 ;  /* 0x0000000202097824 */ /* 0x004fe200078e0251 */
[----:B------:R-:W-:Y:S01]  /*13f0*/  UMOV UR4, 0x1 ;  /* 0x0000000100047882 */ /* 0x000fe20000000000 */
[----:B------:R-:W-:Y:S01]  /*1400*/  SHF.R.U32.HI R198, RZ, 0x1, R2 ;  /* 0x00000001ffc67819 */ /* 0x000fe20000011602 */
[----:B-----5:R-:W-:Y:S01]  /*1410*/  STS.U16 [R21+UR10+0x2100], R70 ;  /* 0x0021004615007988 */ /* 0x020fe2000800040a */
[----:B------:R-:W-:Y:S01]  /*1420*/  IMAD.SHL.U32 R9, R9, 0x2, RZ ;  /* 0x0000000209097824 */ /* 0x000fe200078e00ff */
[----:B------:R-:W-:Y:S02]  /*1430*/  LOP3.LUT R5, R21, 0x10, RZ, 0x3c, !PT ;  /* 0x0000001015057812 */ /* 0x000fe400078e3cff */
[----:B------:R-:W-:Y:S02]  /*1440*/  STS.U16 [R21+UR10+0x2200], R74 ;  /* 0x0022004a15007988 */ /* 0x000fe4000800040a */
[----:B0-----:R-:W-:-:S02]  /*1450*/  LOP3.LUT R4, R9, R198, RZ, 0x3c, !PT ;  /* 0x000000c609047212 */ /* 0x001fc400078e3cff */
[----:B------:R-:W-:Y:S01]  /*1460*/  STS.U16 [R21+UR10+0x2300], R77 ;  /* 0x0023004d15007988 */ /* 0x000fe2000800040a */
[----:B------:R-:W-:Y:S01]  /*1470*/  VOTEU.ALL UP0, P2 ;  /* 0x0000000000ff7886 */ /* 0x000fe20001000000 */
[----:B------:R-:W-:Y:S02]  /*1480*/  VOTEU.ALL UP1, P2 ;  /* 0x0000000000ff7886 */ /* 0x000fe40001020000 */
[----:B------:R-:W-:Y:S02]  /*1490*/  STS.U16 [R21+UR10+0x2400], R79 ;  /* 0x0024004f15007988 */ /* 0x000fe4000800040a */
[----:B------:R-:W-:-:S04]  /*14a0*/  @!UP0 UIADD3 UR4, UPT, UPT, -UR4, 0x100000, URZ ;  /* 0x0010000004048890 */ /* 0x000fc8000fffe1ff */
[----:B------:R-:W-:Y:S02]  /*14b0*/  @!UP0 USHF.L.U32 UR5, UR4, 0xb, URZ ;  /* 0x0000000b04058899 */ /* 0x000fe400080006ff */
[----:B------:R-:W-:Y:S02]  /*14c0*/  @!UP0 USHF.L.U32 UR4, UR4, 0x1, URZ ;  /* 0x0000000104048899 */ /* 0x000fe400080006ff */
[----:B------:R-:W-:Y:S01]  /*14d0*/  UISETP.NE.U32.AND UP0, UPT, UR7, URZ, UPT ;  /* 0x000000ff0700728c */ /* 0x000fe2000bf05070 */
[----:B------:R-:W-:Y:S04]  /*14e0*/  STS.U16 [R21+UR10+0x2500], R43 ;  /* 0x0025002b15007988 */ /* 0x000fe8000800040a */
        /* <DEDUP_REMOVED lines=10> */
[----:B------:R0:W-:Y:S04]  /*1590*/  STS.U16 [R21+UR10+0x2000], R0 ;  /* 0x0020000015007988 */ /* 0x0001e8000800040a */
[----:B------:R1:W-:Y:S04]  /*15a0*/  STS.U16 [R5+UR10+0x2080], R20 ;  /* 0x0020801405007988 */ /* 0x0003e8000800040a */
[----:B------:R1:W-:Y:S01]  /*15b0*/  STS.U16 [R5+UR10+0x2180], R72 ;  /* 0x0021804805007988 */ /* 0x0003e2000800040a */
[----:B0-----:R-:W-:-:S03]  /*15c0*/  LOP3.LUT R0, R197, 0x7f, RZ, 0xc0, !PT ;  /* 0x0000007fc5007812 */ /* 0x001fc600078ec0ff */
[----:B------:R1:W-:Y:S04]  /*15d0*/  STS.U16 [R5+UR10+0x2280], R76 ;  /* 0x0022804c05007988 */ /* 0x0003e8000800040a */
        /* <DEDUP_REMOVED lines=29> */
[----:B------:R1:W-:Y:S04]  /*17b0*/  STS.U16 [R4+UR10], R13 ;  /* 0x0000000d04007988 */ /* 0x0003e8000800040a */
        /* <DEDUP_REMOVED lines=14> */
[----:B------:R1:W-:Y:S01]  /*18a0*/  STS.U16 [R4+UR10+0x1e00], R64 ;  /* 0x001e004004007988 */ /* 0x0003e2000800040a */
[----:B------:R0:W-:Y:S06]  /*18b0*/  MEMBAR.ALL.CTA ;  /* 0x0000000000007992 */ /* 0x0001ec0000008000 */
[----:B0-----:R-:W-:Y:S04]  /*18c0*/  FENCE.VIEW.ASYNC.S ;  /* 0x00000000000073c6 */ /* 0x001fe80000000000 */
[----:B------:R-:W0:Y:S02]  /*18d0*/  FENCE.VIEW.ASYNC.S ;  /* 0x00000000000073c6 */ /* 0x000e240000000000 */
[----:B0-----:R1:W0:Y:S02]  /*18e0*/  @!UP1 SYNCS.EXCH.64 URZ, [UR10+0x3000], UR4 ;  /* 0x003000040aff95b2 */ /* 0x0012240008000100 */
[----:B0-----:R-:W-:Y:S06]  /*18f0*/  BAR.SYNC.DEFER_BLOCKING 0x0 ;  /* 0x0000000000007b1d */ /* 0x001fec0000010000 */
[----:B-1----:R-:W-:Y:S05]  /*1900*/  BRA.U UP0, `(.L_x_6) ;  /* 0x0000000100307547 */ /* 0x002fea000b800000 */
[----:B------:R-:W-:Y:S02]  /*1910*/  UIADD3 UR4, UPT, UPT, UR10, 0x2000, URZ ;  /* 0x000020000a047890 */ /* 0x000fe4000fffe0ff */
[----:B------:R-:W-:Y:S02]  /*1920*/  USHF.R.U32.HI UR8, URZ, 0x4, UR10 ;  /* 0x00000004ff087899 */ /* 0x000fe4000801160a */
[----:B------:R-:W-:Y:S02]  /*1930*/  USHF.R.U32.HI UR4, URZ, 0x4, UR4 ;  /* 0x00000004ff047899 */ /* 0x000fe40008011604 */
[----:B------:R-:W-:Y:S02]  /*1940*/  USGXT.U32 UR8, UR8, 0xe ;  /* 0x0000000e0808789a */ /* 0x000fe40008000000 */
[----:B------:R-:W-:Y:S02]  /*1950*/  USGXT.U32 UR4, UR4, 0xe ;  /* 0x0000000e0404789a */ /* 0x000fe40008000000 */
[----:B------:R-:W-:Y:S01]  /*1960*/  ULOP3.LUT UR8, UR8, 0x800000, URZ, 0xfc, !UPT ;  /* 0x0080000008087892 */ /* 0x000fe2000f8efcff */
[----:B------:R-:W-:Y:S01]  /*1970*/  UMOV UR14, 0x0 ;  /* 0x00000000000e7882 */ /* 0x000fe20000000000 */
[----:B------:R-:W-:Y:S01]  /*1980*/  UMOV UR15, 0x8410010 ;  /* 0x08410010000f7882 */ /* 0x000fe20000000000 */
[----:B------:R-:W-:Y:S01]  /*1990*/  UMOV UR5, 0xc0004010 ;  /* 0xc000401000057882 */ /* 0x000fe20000000000 */
[----:B------:R-:W-:-:S05]  /*19a0*/  UMOV UR9, 0x40004040 ;  /* 0x4000404000097882 */ /* 0x000fca0000000000 */
[----:B------:R0:W-:Y:S01]  /*19b0*/  UTCHMMA gdesc[UR4], gdesc[UR8], tmem[UR11], tmem[UR14], idesc[UR15], !UPT ;  /* 0x00ff0e08040075ea */ /* 0x0001e2000f80000b */
[----:B------:R-:W-:Y:S02]  /*19c0*/  NOP ;  /* 0x0000000000007918 */ /* 0x000fe40000000000 */
.L_x_6:
[----:B------:R-:W-:Y:S01]  /*19d0*/  ELECT P0, URZ, PT ;  /* 0x0000000000ff782f */ /* 0x000fe20003800000 */
[----:B0-----:R-:W-:-:S03]  /*19e0*/  UIADD3 UR4, UPT, UPT, UR10, 0x3000, URZ ;  /* 0x000030000a047890 */ /* 0x001fc6000fffe0ff */
[----:B------:R-:W-:Y:S01]  /*19f0*/  ISETP.LT.U32.AND P0, PT, R0, 0x20, P0 ;  /* 0x000000200000780c */ /* 0x000fe20000701070 */
[----:B------:R-:W-:-:S12]  /*1a00*/  UMOV UR5, URZ ;  /* 0x000000ff00057c82 */ /* 0x000fd80008000000 */
[----:B------:R-:W-:Y:S01]  /*1a10*/  VOTEU.ANY UP0, P0 ;  /* 0x0000000000ff7886 */ /* 0x000fe20000000100 */
[----:B------:R-:W-:-:S04]  /*1a20*/  VOTEU.ANY UP1, P0 ;  /* 0x0000000000ff7886 */ /* 0x000fc80000020100 */
[----:B------:R-:W-:Y:S01]  /*1a30*/  @UP0 UMOV UR5, UR4 ;  /* 0x0000000400050c82 */ /* 0x000fe20008000000 */
[----:B------:R-:W-:Y:S01]  /*1a40*/  USHF.L.U32 UR4, UR7, 0x15, URZ ;  /* 0x0000001507047899 */ /* 0x000fe200080006ff */
[----:B------:R0:W-:Y:S01]  /*1a50*/  @UP1 UTCBAR [UR5], URZ ;  /* 0x000000ff050013e9 */ /* 0x0001e200080000ff */
[----:B------:R-:W-:Y:S02]  /*1a60*/  BAR.SYNC.DEFER_BLOCKING 0x0 ;  /* 0x0000000000007b1d */ /* 0x000fe40000010000 */
[----:B------:R-:W-:-:S04]  /*1a70*/  ULOP3.LUT UR4, UR4, 0x600000, URZ, 0xc0, !UPT ;  /* 0x0060000004047892 */ /* 0x000fc8000f8ec0ff */
[----:B------:R-:W-:Y:S01]  /*1a80*/  UIADD3 UR4, UPT, UPT, UR11, UR4, URZ ;  /* 0x000000040b047290 */ /* 0x000fe2000fffe0ff */
[----:B------:R-:W1:Y:S02]  /*1a90*/  SYNCS.PHASECHK.TRANS64.TRYWAIT P0, [UR10+0x3000], RZ ;  /* 0x003000ffff0075a7 */ /* 0x000e64000800110a */
[----:B01----:R-:W-:Y:S09]  /*1aa0*/  @!P0 BRA `(.L_x_7) ;  /* 0x0000003c00088947 */ /* 0x003ff20003800000 */
.L_x_11:
[----:B------:R-:W-:Y:S01]  /*1ab0*/  BAR.SYNC.DEFER_BLOCKING 0x0 ;  /* 0x0000000000007b1d */ /* 0x000fe20000010000 */
[C---:B------:R-:W-:Y:S01]  /*1ac0*/  IMAD.SHL.U32 R0, R197.reuse, 0x10, RZ ;  /* 0x00000010c5007824 */ /* 0x040fe200078e00ff */
[----:B------:R-:W-:-:S04]  /*1ad0*/  LOP3.LUT R196, R197, 0x7, RZ, 0xc0, !PT ;  /* 0x00000007c5c47812 */ /* 0x000fc800078ec0ff */
[----:B------:R-:W-:Y:S01]  /*1ae0*/  LOP3.LUT R5, R0, 0x7f0, RZ, 0xc0, !PT ;  /* 0x000007f000057812 */ /* 0x000fe200078ec0ff */
[----:B------:R-:W0:Y:S01]  /*1af0*/  LDCU.64 UR26, c[0x0][0x390] ;  /* 0x00007200ff1a77ac */ /* 0x000e220008000a00 */
[----:B------:R-:W1:Y:S01]  /*1b00*/  LDTM.x64 R68, tmem[UR4] ;  /* 0x00000004004479ee */ /* 0x000e620008340000 */
[----:B------:R-:W2:Y:S01]  /*1b10*/  LDTM.x64 R132, tmem[UR4+0x40] ;  /* 0x00004004008479ee */ /* 0x000ea20008340000 */
[----:B------:R3:W-:Y:S01]  /*1b20*/  STL [R1+0x84], R237 ;  /* 0x000084ed01007387 */ /* 0x0007e20000100800 */
[----:B------:R-:W-:Y:S01]  /*1b30*/  IMAD R0, R196, 0x800, R5 ;  /* 0x00000800c4007824 */ /* 0x000fe200078e0205 */
[----:B------:R-:W4:Y:S01]  /*1b40*/  LDCU.64 UR16, c[0x0][0x390] ;  /* 0x00007200ff1077ac */ /* 0x000f220008000a00 */
[----:B------:R-:W-:Y:S01]  /*1b50*/  IMAD R196, R2, 0x4, R196 ;  /* 0x0000000402c47824 */ /* 0x000fe200078e02c4 */
[----:B------:R5:W-:Y:S01]  /*1b60*/  STL [R1+0x80], R236 ;  /* 0x000080ec01007387 */ /* 0x000be20000100800 */
[----:B------:R-:W-:Y:S01]  /*1b70*/  SHF.R.S32.HI R2, RZ, 0x3, R197 ;  /* 0x00000003ff027819 */ /* 0x000fe200000114c5 */
[----:B------:R-:W-:Y:S01]  /*1b80*/  IMAD.SHL.U32 R197, R197, 0x8, RZ ;  /* 0x00000008c5c57824 */ /* 0x000fe200078e00ff */
[C---:B------:R-:W-:Y:S01]  /*1b90*/  LOP3.LUT R235, R0.reuse, 0x10, RZ, 0x3c, !PT ;  /* 0x0000001000eb7812 */ /* 0x040fe200078e3cff */
[----:B------:R0:W-:Y:S01]  /*1ba0*/  STL [R1+0x7c], R3 ;  /* 0x00007c0301007387 */ /* 0x0001e20000100800 */
[----:B------:R-:W-:Y:S01]  /*1bb0*/  LOP3.LUT R234, R0, 0x50, RZ, 0x3c, !PT ;  /* 0x0000005000ea7812 */ /* 0x000fe200078e3cff */
[----:B------:R-:W-:Y:S01]  /*1bc0*/  IMAD.SHL.U32 R196, R196, 0x10, RZ ;  /* 0x00000010c4c47824 */ /* 0x000fe200078e00ff */
[C---:B---3--:R-:W-:Y:S01]  /*1bd0*/  LOP3.LUT R237, R0.reuse, 0x20, RZ, 0x3c, !PT ;  /* 0x0000002000ed7812 */ /* 0x048fe200078e3cff */
[----:B------:R-:W3:Y:S01]  /*1be0*/  LDCU.64 UR18, c[0x0][0x390] ;  /* 0x00007200ff1277ac */ /* 0x000ee20008000a00 */
[C---:B------:R-:W-:Y:S01]  /*1bf0*/  LOP3.LUT R233, R0.reuse, 0x60, RZ, 0x3c, !PT ;  /* 0x0000006000e97812 */ /* 0x040fe200078e3cff */
[----:B------:R-:W0:Y:S01]  /*1c00*/  @!P2 SYNCS.CCTL.IV [UR10+0x3000] ;  /* 0x00300000ff00a9b1 */ /* 0x000e22000800000a */
[C---:B-----5:R-:W-:Y:S01]  /*1c10*/  LOP3.LUT R236, R0.reuse, 0x30, RZ, 0x3c, !PT ;  /* 0x0000003000ec7812 */ /* 0x060fe200078e3cff */
[----:B------:R-:W5:Y:S01]  /*1c20*/  LDCU.64 UR20, c[0x0][0x390] ;  /* 0x00007200ff1477ac */ /* 0x000f620008000a00 */
[----:B------:R-:W-:-:S02]  /*1c30*/  LOP3.LUT R232, R0, 0x70, RZ, 0x3c, !PT ;  /* 0x0000007000e87812 */ /* 0x000fc400078e3cff */
[----:B------:R-:W-:Y:S01]  /*1c40*/  SGXT R2, R2, 0x1 ;  /* 0x000000010202781a */ /* 0x000fe20000000200 */
[----:B------:R-:W0:Y:S01]  /*1c50*/  LDCU.64 UR24, c[0x0][0x390] ;  /* 0x00007200ff1877ac */ /* 0x000e220008000a00 */
[----:B-1----:R-:W-:Y:S01]  /*1c60*/  IMAD.MOV.U32 R67, RZ, RZ, R68 ;  /* 0x000000ffff437224 */ /* 0x002fe200078e0044 */
[----:B--2---:R-:W-:Y:S01]  /*1c70*/  STL.64 [R1+0x180], R194 ;  /* 0x000180c201007387 */ /* 0x004fe20000100a00 */
[----:B------:R-:W-:Y:S01]  /*1c80*/  IMAD.MOV.U32 R66, RZ, RZ, R69 ;  /* 0x000000ffff427224 */ /* 0x000fe200078e0045 */
[----:B------:R-:W-:Y:S01]  /*1c90*/  LOP3.LUT R2, R198, 0x2040, R2, 0xf8, !PT ;  /* 0x00002040c6027812 */ /* 0x000fe200078ef802 */
[----:B------:R-:W-:Y:S01]  /*1ca0*/  IMAD.MOV.U32 R65, RZ, RZ, R70 ;  /* 0x000000ffff417224 */ /* 0x000fe200078e0046 */
[----:B------:R-:W-:Y:S01]  /*1cb0*/  STL.64 [R1+0x178], R192 ;  /* 0x000178c001007387 */ /* 0x000fe20000100a00 */
[----:B------:R-:W-:Y:S01]  /*1cc0*/  IMAD.MOV.U32 R64, RZ, RZ, R71 ;  /* 0x000000ffff407224 */ /* 0x000fe200078e0047 */
[----:B------:R-:W-:Y:S01]  /*1cd0*/  LOP3.LUT R2, R2, R196, RZ, 0x3c, !PT ;  /* 0x000000c402027212 */ /* 0x000fe200078e3cff */
[----:B------:R-:W-:Y:S01]  /*1ce0*/  IMAD.MOV.U32 R63, RZ, RZ, R72 ;  /* 0x000000ffff3f7224 */ /* 0x000fe200078e0048 */
[----:B------:R-:W-:Y:S01]  /*1cf0*/  STL.64 [R1+0x170], R190 ;  /* 0x000170be01007387 */ /* 0x000fe20000100a00 */
[----:B------:R-:W-:Y:S01]  /*1d00*/  IMAD.MOV.U32 R62, RZ, RZ, R73 ;  /* 0x000000ffff3e7224 */ /* 0x000fe200078e0049 */
[----:B------:R-:W-:Y:S01]  /*1d10*/  LOP3.LUT R196, R197, 0x80, RZ, 0xc0, !PT ;  /* 0x00000080c5c47812 */ /* 0x000fe200078ec0ff */
[----:B------:R-:W-:Y:S01]  /*1d20*/  IMAD.MOV.U32 R61, RZ, RZ, R74 ;  /* 0x000000ffff3d7224 */ /* 0x000fe200078e004a */
[----:B------:R-:W-:Y:S01]  /*1d30*/  STL.64 [R1+0x168], R188 ;  /* 0x000168bc01007387 */ /* 0x000fe20000100a00 */
[----:B------:R-:W-:Y:S01]  /*1d40*/  IMAD.MOV.U32 R60, RZ, RZ, R75 ;  /* 0x000000ffff3c7224 */ /* 0x000fe200078e004b */
[----:B------:R-:W-:Y:S01]  /*1d50*/  IADD3 R2, PT, PT, R2, UR10, R196 ;  /* 0x0000000a02027c10 */ /* 0x000fe2000fffe0c4 */
[----:B------:R-:W-:Y:S01]  /*1d60*/  IMAD.MOV.U32 R59, RZ, RZ, R76 ;  /* 0x000000ffff3b7224 */ /* 0x000fe200078e004c */
[----:B------:R-:W-:Y:S01]  /*1d70*/  STL.64 [R1+0x160], R186 ;  /* 0x000160ba01007387 */ /* 0x000fe20000100a00 */
[----:B------:R-:W-:Y:S01]  /*1d80*/  IMAD.MOV.U32 R58, RZ, RZ, R77 ;  /* 0x000000ffff3a7224 */ /* 0x000fe200078e004d */
[----:B------:R-:W1:Y:S01]  /*1d90*/  LDCU.64 UR22, c[0x0][0x390] ;  /* 0x00007200ff1677ac */ /* 0x000e620008000a00 */
[----:B------:R-:W-:Y:S01]  /*1da0*/  IMAD.MOV.U32 R57, RZ, RZ, R78 ;  /* 0x000000ffff397224 */ /* 0x000fe200078e004e */
[----:B------:R-:W-:Y:S01]  /*1db0*/  STL.64 [R1+0x158], R184 ;  /* 0x000158b801007387 */ /* 0x000fe20000100a00 */
[----:B------:R-:W-:Y:S01]  /*1dc0*/  IMAD.MOV.U32 R56, RZ, RZ, R79 ;  /* 0x000000ffff387224 */ /* 0x000fe200078e004f */
[----:B------:R-:W2:Y:S01]  /*1dd0*/  LDCU.64 UR28, c[0x0][0x390] ;  /* 0x00007200ff1c77ac */ /* 0x000ea20008000a00 */
[----:B------:R-:W-:Y:S01]  /*1de0*/  IMAD.MOV.U32 R55, RZ, RZ, R80 ;  /* 0x000000ffff377224 */ /* 0x000fe200078e0050 */
[----:B------:R-:W-:Y:S01]  /*1df0*/  STL.64 [R1+0x150], R182 ;  /* 0x000150b601007387 */ /* 0x000fe20000100a00 */
[----:B------:R-:W-:Y:S01]  /*1e00*/  IMAD.MOV.U32 R54, RZ, RZ, R81 ;  /* 0x000000ffff367224 */ /* 0x000fe200078e0051 */
[----:B------:R-:W0:Y:S01]  /*1e10*/  LDCU.64 UR30, c[0x0][0x390] ;  /* 0x00007200ff1e77ac */ /* 0x000e220008000a00 */
        /* <DEDUP_REMOVED lines=34> */
[----:B------:R-:W-:-:S02]  /*2040*/  IMAD.MOV.U32 R36, RZ, RZ, R99 ;  /* 0x000000ffff247224 */ /* 0x000fc400078e0063 */
[----:B------:R-:W-:Y:S01]  /*2050*/  IMAD.MOV.U32 R35, RZ, RZ, R100 ;  /* 0x000000ffff237224 */ /* 0x000fe200078e0064 */
[----:B------:R-:W-:Y:S01]  /*2060*/  STL.64 [R1+0x100], R162 ;  /* 0x000100a201007387 */ /* 0x000fe20000100a00 */
[----:B------:R-:W-:Y:S02]  /*2070*/  IMAD.MOV.U32 R34, RZ, RZ, R101 ;  /* 0x000000ffff227224 */ /* 0x000fe400078e0065 */
[----:B------:R-:W-:Y:S01]  /*2080*/  IMAD.MOV.U32 R33, RZ, RZ, R102 ;  /* 0x000000ffff217224 */ /* 0x000fe200078e0066 */
[----:B------:R-:W-:Y:S01]  /*2090*/  STL.64 [R1+0xf8], R160 ;  /* 0x0000f8a001007387 */ /* 0x000fe20000100a00 */
[----:B------:R-:W-:Y:S02]  /*20a0*/  IMAD.MOV.U32 R32, RZ, RZ, R103 ;  /* 0x000000ffff207224 */ /* 0x000fe400078e0067 */
        /* <DEDUP_REMOVED lines=31> */
[----:B------:R0:W-:Y:S01]  /*22a0*/  STL.64 [R1+0xa0], R138 ;  /* 0x0000a08a01007387 */ /* 0x0001e20000100a00 */
[----:B------:R-:W-:Y:S02]  /*22b0*/  IMAD.MOV.U32 R10, RZ, RZ, R125 ;  /* 0x000000ffff0a7224 */ /* 0x000fe400078e007d */
[----:B------:R-:W-:Y:S01]  /*22c0*/  IMAD.MOV.U32 R9, RZ, RZ, R126 ;  /* 0x000000ffff097224 */ /* 0x000fe200078e007e */
[----:B------:R1:W-:Y:S01]  /*22d0*/  STL.64 [R1+0x98], R136 ;  /* 0x0000988801007387 */ /* 0x0003e20000100a00 */
[----:B------:R-:W-:Y:S02]  /*22e0*/  IMAD.MOV.U32 R8, RZ, RZ, R127 ;  /* 0x000000ffff087224 */ /* 0x000fe400078e007f */
[----:B------:R-:W-:Y:S01]  /*22f0*/  IMAD.MOV.U32 R7, RZ, RZ, R128 ;  /* 0x000000ffff077224 */ /* 0x000fe200078e0080 */
[----:B------:R2:W-:Y:S01]  /*2300*/  STL.64 [R1+0x90], R134 ;  /* 0x0000908601007387 */ /* 0x0005e20000100a00 */
[----:B------:R-:W-:-:S02]  /*2310*/  IMAD.MOV.U32 R6, RZ, RZ, R129 ;  /* 0x000000ffff067224 */ /* 0x000fc400078e0081 */
[----:B------:R-:W-:Y:S01]  /*2320*/  IMAD.MOV.U32 R4, RZ, RZ, R130 ;  /* 0x000000ffff047224 */ /* 0x000fe200078e0082 */
[----:B------:R3:W-:Y:S01]  /*2330*/  STL.64 [R1+0x88], R132 ;  /* 0x0000888401007387 */ /* 0x0007e20000100a00 */
[----:B0-----:R-:W-:Y:S02]  /*2340*/  IMAD.MOV.U32 R3, RZ, RZ, R131 ;  /* 0x000000ffff037224 */ /* 0x001fe400078e0083 */
[----:B------:R-:W-:Y:S01]  /*2350*/  IMAD.MOV.U32 R138, RZ, RZ, R61 ;  /* 0x000000ffff8a7224 */ /* 0x000fe200078e003d */
[----:B------:R-:W-:Y:S01]  /*2360*/  LDTM.x64 R68, tmem[UR4+0x80] ;  /* 0x00008004004479ee */ /* 0x000fe20008340000 */
[----:B-1----:R-:W-:Y:S02]  /*2370*/  IMAD.MOV.U32 R136, RZ, RZ, R63 ;  /* 0x000000ffff887224 */ /* 0x002fe400078e003f */
[----:B------:R-:W-:Y:S02]  /*2380*/  IMAD.MOV.U32 R137, RZ, RZ, R62 ;  /* 0x000000ffff897224 */ /* 0x000fe400078e003e */
[----:B--2---:R-:W-:-:S02]  /*2390*/  IMAD.MOV.U32 R134, RZ, RZ, R65 ;  /* 0x000000ffff867224 */ /* 0x004fc400078e0041 */
[----:B------:R-:W-:Y:S02]  /*23a0*/  IMAD.MOV.U32 R135, RZ, RZ, R64 ;  /* 0x000000ffff877224 */ /* 0x000fe400078e0040 */
[----:B---3--:R-:W-:Y:S02]  /*23b0*/  IMAD.MOV.U32 R132, RZ, RZ, R67 ;  /* 0x000000ffff847224 */ /* 0x008fe400078e0043 */
[----:B------:R-:W-:Y:S02]  /*23c0*/  IMAD.MOV.U32 R133, RZ, RZ, R66 ;  /* 0x000000ffff857224 */ /* 0x000fe400078e0042 */
[----:B------:R-:W-:Y:S02]  /*23d0*/  IMAD.MOV.U32 R139, RZ, RZ, R60 ;  /* 0x000000ffff8b7224 */ /* 0x000fe400078e003c */
[----:B------:R-:W-:Y:S02]  /*23e0*/  IMAD.MOV.U32 R140, RZ, RZ, R59 ;  /* 0x000000ffff8c7224 */ /* 0x000fe400078e003b */
[----:B------:R-:W-:-:S02]  /*23f0*/  IMAD.MOV.U32 R141, RZ, RZ, R58 ;  /* 0x000000ffff8d7224 */ /* 0x000fc400078e003a */
[----:B------:R-:W-:Y:S02]  /*2400*/  IMAD.MOV.U32 R142, RZ, RZ, R57 ;  /* 0x000000ffff8e7224 */ /* 0x000fe400078e0039 */
[----:B------:R-:W-:Y:S02]  /*2410*/  IMAD.MOV.U32 R143, RZ, RZ, R56 ;  /* 0x000000ffff8f7224 */ /* 0x000fe400078e0038 */
        /* <DEDUP_REMOVED lines=51> */
[----:B------:R-:W0:Y:S01]  /*2750*/  LDTM.x64 R4, tmem[UR4+0xc0] ;  /* 0x0000c004000479ee */ /* 0x000e220008340000 */
[----:B------:R-:W-:Y:S01]  /*2760*/  NOP ;  /* 0x0000000000007918 */ /* 0x000fe20000000000 */
[----:B0-----:R-:W-:Y:S01]  /*2770*/  BAR.SYNC.DEFER_BLOCKING 0x0 ;  /* 0x0000000000007b1d */ /* 0x001fe20000010000 */
[----:B------:R-:W-:Y:S01]  /*2780*/  IMAD.MOV.U32 R195, RZ, RZ, R3 ;  /* 0x000000ffffc37224 */ /* 0x000fe200078e0003 */
[----:B------:R-:W-:-:S04]  /*2790*/  LOP3.LUT R3, R0, 0x40, RZ, 0x3c, !PT ;  /* 0x0000004000037812 */ /* 0x000fc800078e3cff */
[----:B------:R-:W0:Y:S01]  /*27a0*/  LDCU.64 UR4, c[0x0][0x390] ;  /* 0x00007200ff0477ac */ /* 0x000e220008000a00 */
[----:B------:R-:W-:Y:S04]  /*27b0*/  STS.128 [R0+UR10], R132 ;  /* 0x0000008400007988 */ /* 0x000fe80008000c0a */
[----:B------:R-:W-:Y:S04]  /*27c0*/  STS.128 [R235+UR10], R136 ;  /* 0x00000088eb007988 */ /* 0x000fe80008000c0a */
[----:B------:R-:W-:Y:S04]  /*27d0*/  STS.128 [R237+UR10], R140 ;  /* 0x0000008ced007988 */ /* 0x000fe80008000c0a */
[----:B------:R-:W-:Y:S04]  /*27e0*/  STS.128 [R236+UR10], R144 ;  /* 0x00000090ec007988 */ /* 0x000fe80008000c0a */
[----:B------:R-:W-:Y:S04]  /*27f0*/  STS.128 [R3+UR10], R148 ;  /* 0x0000009403007988 */ /* 0x000fe80008000c0a */
[----:B------:R-:W-:Y:S04]  /*2800*/  STS.128 [R234+UR10], R152 ;  /* 0x00000098ea007988 */ /* 0x000fe80008000c0a */
[----:B------:R-:W-:Y:S04]  /*2810*/  STS.128 [R233+UR10], R156 ;  /* 0x0000009ce9007988 */ /* 0x000fe80008000c0a */
[----:B------:R-:W-:Y:S01]  /*2820*/  STS.128 [R232+UR10], R160 ;  /* 0x000000a0e8007988 */ /* 0x000fe20008000c0a */
[----:B------:R-:W-:Y:S06]  /*2830*/  BAR.SYNC.DEFER_BLOCKING 0x0 ;  /* 0x0000000000007b1d */ /* 0x000fec0000010000 */
[----:B------:R-:W1:Y:S04]  /*2840*/  LDSM.16.M88.4 R132, [R2+0x100] ;  /* 0x000100000284783b */ /* 0x000e680000000200 */
[----:B------:R-:W2:Y:S04]  /*2850*/  LDSM.16.M88.4 R140, [R2+0x200] ;  /* 0x00020000028c783b */ /* 0x000ea80000000200 */
[----:B------:R-:W3:Y:S04]  /*2860*/  LDSM.16.M88.4 R136, [R2+0x300] ;  /* 0x000300000288783b */ /* 0x000ee80000000200 */
[----:B------:R-:W-:Y:S04]  /*2870*/  LDSM.16.M88.4 R196, [R2] ;  /* 0x0000000002c4783b */ /* 0x000fe80000000200 */
[----:B-1----:R-:W-:Y:S04]  /*2880*/  STL.64 [R1], R132 ;  /* 0x0000008401007387 */ /* 0x002fe80000100a00 */
[----:B------:R-:W-:Y:S04]  /*2890*/  STL.64 [R1+0x8], R134 ;  /* 0x0000088601007387 */ /* 0x000fe80000100a00 */
[----:B------:R-:W1:Y:S04]  /*28a0*/  LDSM.16.M88.4 R132, [R2+0x400] ;  /* 0x000400000284783b */ /* 0x000e680000000200 */
[----:B--2---:R-:W-:Y:S04]  /*28b0*/  STL.64 [R1+0x60], R140 ;  /* 0x0000608c01007387 */ /* 0x004fe80000100a00 */
[----:B------:R-:W-:Y:S04]  /*28c0*/  STL.64 [R1+0x68], R142 ;  /* 0x0000688e01007387 */ /* 0x000fe80000100a00 */
[----:B------:R-:W2:Y:S04]  /*28d0*/  LDSM.16.M88.4 R140, [R2+0x500] ;  /* 0x00050000028c783b */ /* 0x000ea80000000200 */
[----:B---3--:R-:W-:Y:S04]  /*28e0*/  STL.64 [R1+0x50], R136 ;  /* 0x0000508801007387 */ /* 0x008fe80000100a00 */
[----:B------:R-:W-:Y:S04]  /*28f0*/  STL.64 [R1+0x58], R138 ;  /* 0x0000588a01007387 */ /* 0x000fe80000100a00 */
[----:B------:R-:W3:Y:S04]  /*2900*/  LDSM.16.M88.4 R136, [R2+0x600] ;  /* 0x000600000288783b */ /* 0x000ee80000000200 */
[----:B-1----:R-:W-:Y:S04]  /*2910*/  STL.64 [R1+0x40], R132 ;  /* 0x0000408401007387 */ /* 0x002fe80000100a00 */
[----:B------:R-:W-:Y:S04]  /*2920*/  STL.64 [R1+0x48], R134 ;  /* 0x0000488601007387 */ /* 0x000fe80000100a00 */
[----:B------:R-:W1:Y:S01]  /*2930*/  LDSM.16.M88.4 R132, [R2+0x700] ;  /* 0x000700000284783b */ /* 0x000e620000000200 */
[----:B------:R-:W-:Y:S06]  /*2940*/  BAR.SYNC.DEFER_BLOCKING 0x0 ;  /* 0x0000000000007b1d */ /* 0x000fec0000010000 */
[----:B--2---:R-:W-:Y:S04]  /*2950*/  STL.64 [R1+0x30], R140 ;  /* 0x0000308c01007387 */ /* 0x004fe80000100a00 */
[----:B------:R-:W-:Y:S04]  /*2960*/  STL.64 [R1+0x38], R142 ;  /* 0x0000388e01007387 */ /* 0x000fe80000100a00 */
[----:B---3--:R-:W-:Y:S04]  /*2970*/  STL.64 [R1+0x20], R136 ;  /* 0x0000208801007387 */ /* 0x008fe80000100a00 */
[----:B------:R-:W-:Y:S04]  /*2980*/  STL.64 [R1+0x28], R138 ;  /* 0x0000288a01007387 */ /* 0x000fe80000100a00 */
[----:B------:R-:W-:Y:S04]  /*2990*/  STS.128 [R0+UR10], R164 ;  /* 0x000000a400007988 */ /* 0x000fe80008000c0a */
[----:B------:R-:W-:Y:S04]  /*29a0*/  STS.128 [R235+UR10], R168 ;  /* 0x000000a8eb007988 */ /* 0x000fe80008000c0a */
[----:B------:R-:W-:Y:S04]  /*29b0*/  STS.128 [R237+UR10], R172 ;  /* 0x000000aced007988 */ /* 0x000fe80008000c0a */
[----:B------:R-:W-:Y:S04]  /*29c0*/  STS.128 [R236+UR10], R176 ;  /* 0x000000b0ec007988 */ /* 0x000fe80008000c0a */
[----:B------:R-:W-:Y:S04]  /*29d0*/  STS.128 [R3+UR10], R180 ;  /* 0x000000b403007988 */ /* 0x000fe80008000c0a */
[----:B------:R-:W-:Y:S04]  /*29e0*/  STS.128 [R234+UR10], R184 ;  /* 0x000000b8ea007988 */ /* 0x000fe80008000c0a */
[----:B-1----:R-:W-:Y:S04]  /*29f0*/  STL.64 [R1+0x10], R132 ;  /* 0x0000108401007387 */ /* 0x002fe80000100a00 */
[----:B------:R-:W-:Y:S04]  /*2a00*/  STS.128 [R233+UR10], R188 ;  /* 0x000000bce9007988 */ /* 0x000fe80008000c0a */
[----:B------:R-:W-:Y:S04]  /*2a10*/  STL.64 [R1+0x18], R134 ;  /* 0x0000188601007387 */ /* 0x000fe80000100a00 */
[----:B------:R1:W-:Y:S01]  /*2a20*/  STS.128 [R232+UR10], R192 ;  /* 0x000000c0e8007988 */ /* 0x0003e20008000c0a */
[----:B------:R-:W-:Y:S06]  /*2a30*/  BAR.SYNC.DEFER_BLOCKING 0x0 ;  /* 0x0000000000007b1d */ /* 0x000fec0000010000 */
[----:B-1----:R-:W2:Y:S04]  /*2a40*/  LDL.LU.64 R194, [R1+0x180] ;  /* 0x0001800001c27983 */ /* 0x002ea80000300a00 */
[----:B------:R-:W2:Y:S04]  /*2a50*/  LDL.LU.64 R192, [R1+0x178] ;  /* 0x0001780001c07983 */ /* 0x000ea80000300a00 */
[----:B------:R-:W3:Y:S04]  /*2a60*/  LDL.LU.64 R190, [R1+0x170] ;  /* 0x0001700001be7983 */ /* 0x000ee80000300a00 */
[----:B------:R-:W3:Y:S04]  /*2a70*/  LDL.LU.64 R188, [R1+0x168] ;  /* 0x0001680001bc7983 */ /* 0x000ee80000300a00 */
[----:B------:R-:W2:Y:S04]  /*2a80*/  LDL.LU.64 R186, [R1+0x160] ;  /* 0x0001600001ba7983 */ /* 0x000ea80000300a00 */
        /* <DEDUP_REMOVED lines=27> */
[----:B------:R-:W1:Y:S04]  /*2c40*/  LDSM.16.M88.4 R228, [R2] ;  /* 0x0000000002e4783b */ /* 0x000e680000000200 */
[----:B------:R-:W-:Y:S04]  /*2c50*/  LDSM.16.M88.4 R224, [R2+0x100] ;  /* 0x0001000002e0783b */ /* 0x000fe80000000200 */
[----:B------:R-:W-:Y:S04]  /*2c60*/  LDSM.16.M88.4 R220, [R2+0x200] ;  /* 0x0002000002dc783b */ /* 0x000fe80000000200 */
[----:B------:R-:W-:Y:S04]  /*2c70*/  LDSM.16.M88.4 R216, [R2+0x300] ;  /* 0x0003000002d8783b */ /* 0x000fe80000000200 */
[----:B------:R-:W-:Y:S04]  /*2c80*/  LDSM.16.M88.4 R212, [R2+0x400] ;  /* 0x0004000002d4783b */ /* 0x000fe80000000200 */
[----:B------:R-:W-:Y:S04]  /*2c90*/  LDSM.16.M88.4 R208, [R2+0x500] ;  /* 0x0005000002d0783b */ /* 0x000fe80000000200 */
[----:B------:R-:W-:Y:S04]  /*2ca0*/  LDSM.16.M88.4 R204, [R2+0x600] ;  /* 0x0006000002cc783b */ /* 0x000fe80000000200 */
[----:B------:R-:W-:Y:S01]  /*2cb0*/  LDSM.16.M88.4 R200, [R2+0x700] ;  /* 0x0007000002c8783b */ /* 0x000fe20000000200 */
[----:B------:R-:W-:Y:S06]  /*2cc0*/  BAR.SYNC.DEFER_BLOCKING 0x0 ;  /* 0x0000000000007b1d */ /* 0x000fec0000010000 */
[----:B--2---:R-:W-:Y:S04]  /*2cd0*/  STS.128 [R0+UR10], R132 ;  /* 0x0000008400007988 */ /* 0x004fe80008000c0a */
        /* <DEDUP_REMOVED lines=8> */
[----:B------:R-:W2:Y:S04]  /*2d60*/  LDSM.16.M88.4 R160, [R2] ;  /* 0x0000000002a0783b */ /* 0x000ea80000000200 */
        /* <DEDUP_REMOVED lines=8> */
[----:B------:R-:W-:Y:S04]  /*2df0*/  STS.128 [R0+UR10], R164 ;  /* 0x000000a400007988 */ /* 0x000fe80008000c0a */
[----:B------:R-:W-:Y:S04]  /*2e00*/  STS.128 [R235+UR10], R168 ;  /* 0x000000a8eb007988 */ /* 0x000fe80008000c0a */
[----:B------:R-:W-:Y:S04]  /*2e10*/  STS.128 [R237+UR10], R172 ;  /* 0x000000aced007988 */ /* 0x000fe80008000c0a */
[----:B------:R-:W-:Y:S04]  /*2e20*/  STS.128 [R236+UR10], R176 ;  /* 0x000000b0ec007988 */ /* 0x000fe80008000c0a */
[----:B------:R-:W-:Y:S04]  /*2e30*/  STS.128 [R3+UR10], R180 ;  /* 0x000000b403007988 */ /* 0x000fe80008000c0a */
[----:B------:R-:W-:Y:S04]  /*2e40*/  STS.128 [R234+UR10], R184 ;  /* 0x000000b8ea007988 */ /* 0x000fe80008000c0a */
[----:B---3--:R-:W-:Y:S04]  /*2e50*/  STS.128 [R233+UR10], R188 ;  /* 0x000000bce9007988 */ /* 0x008fe80008000c0a */
[----:B------:R-:W-:Y:S01]  /*2e60*/  STS.128 [R232+UR10], R192 ;  /* 0x000000c0e8007988 */ /* 0x000fe20008000c0a */
[----:B------:R-:W-:Y:S06]  /*2e70*/  BAR.SYNC.DEFER_BLOCKING 0x0 ;  /* 0x0000000000007b1d */ /* 0x000fec0000010000 */
[----:B------:R-:W3:Y:S04]  /*2e80*/  LDSM.16.M88.4 R192, [R2] ;  /* 0x0000000002c0783b */ /* 0x000ee80000000200 */
        /* <DEDUP_REMOVED lines=17> */
[----:B------:R-:W0:Y:S04]  /*2fa0*/  LDSM.16.M88.4 R96, [R2] ;  /* 0x000000000260783b */ /* 0x000e280000000200 */
        /* <DEDUP_REMOVED lines=26> */
[----:B------:R0:W-:Y:S02]  /*3150*/  STS.128 [R0+UR10], R4 ;  /* 0x0000000400007988 */ /* 0x0001e40008000c0a */
[----:B0-----:R-:W-:-:S02]  /*3160*/  LOP3.LUT R7, R0, 0x10, RZ, 0x3c, !PT ;  /* 0x0000001000077812 */ /* 0x001fc400078e3cff */
[C---:B------:R-:W-:Y:S02]  /*3170*/  LOP3.LUT R4, R0.reuse, 0x50, RZ, 0x3c, !PT ;  /* 0x0000005000047812 */ /* 0x040fe400078e3cff */
[C---:B------:R-:W-:Y:S01]  /*3180*/  LOP3.LUT R5, R0.reuse, 0x60, RZ, 0x3c, !PT ;  /* 0x0000006000057812 */ /* 0x040fe200078e3cff */
[----:B------:R-:W-:Y:S01]  /*3190*/  STS.128 [R7+UR10], R8 ;  /* 0x0000000807007988 */ /* 0x000fe20008000c0a */
[----:B------:R-:W-:-:S03]  /*31a0*/  LOP3.LUT R6, R0, 0x70, RZ, 0x3c, !PT ;  /* 0x0000007000067812 */ /* 0x000fc600078e3cff */
        /* <DEDUP_REMOVED lines=17> */
[----:B------:R0:W-:Y:S04]  /*32c0*/  STS.128 [R7+UR10], R40 ;  /* 0x0000002807007988 */ /* 0x0001e80008000c0a */
[----:B0-----:R-:W4:Y:S04]  /*32d0*/  LDL.LU R7, [R1+0x70] ;  /* 0x0000700001077983 */ /* 0x001f280000300800 */
[----:B------:R-:W-:Y:S04]  /*32e0*/  STS.128 [R237+UR10], R44 ;  /* 0x0000002ced007988 */ /* 0x000fe80008000c0a */
[----:B------:R-:W-:Y:S04]  /*32f0*/  STS.128 [R236+UR10], R48 ;  /* 0x00000030ec007988 */ /* 0x000fe80008000c0a */
[----:B------:R-:W-:Y:S04]  /*3300*/  STS.128 [R3+UR10], R52 ;  /* 0x0000003403007988 */ /* 0x000fe80008000c0a */
[----:B------:R0:W-:Y:S04]  /*3310*/  STS.128 [R4+UR10], R56 ;  /* 0x0000003804007988 */ /* 0x0001e80008000c0a */
[----:B------:R1:W-:Y:S04]  /*3320*/  STS.128 [R5+UR10], R60 ;  /* 0x0000003c05007988 */ /* 0x0003e80008000c0a */
[----:B------:R-:W-:Y:S01]  /*3330*/  STS.128 [R6+UR10], R64 ;  /* 0x0000004006007988 */ /* 0x000fe20008000c0a */
[----:B------:R-:W-:Y:S06]  /*3340*/  BAR.SYNC.DEFER_BLOCKING 0x0 ;  /* 0x0000000000007b1d */ /* 0x000fec0000010000 */
[----:B0-----:R-:W0:Y:S01]  /*3350*/  S2R R4, SR_TID.X ;  /* 0x0000000000047919 */ /* 0x001e220000002100 */
[----:B------:R-:W1:Y:S01]  /*3360*/  S2R R0, SR_TID.X ;  /* 0x0000000000007919 */ /* 0x000e620000002100 */
[----:B------:R-:W5:Y:S04]  /*3370*/  LDL.LU R237, [R1+0x84] ;  /* 0x0000840001ed7983 */ /* 0x000f680000300800 */
[----:B------:R-:W5:Y:S04]  /*3380*/  LDL.LU R236, [R1+0x80] ;  /* 0x0000800001ec7983 */ /* 0x000f680000300800 */
[----:B------:R-:W2:Y:S04]  /*3390*/  LDSM.16.M88.4 R48, [R2] ;  /* 0x000000000230783b */ /* 0x000ea80000000200 */
[----:B------:R-:W5:Y:S01]  /*33a0*/  LDL.LU R3, [R1+0x7c] ;  /* 0x00007c0001037983 */ /* 0x000f620000300800 */
[----:B------:R-:W2:Y:S01]  /*33b0*/  S2R R36, SR_TID.X ;  /* 0x0000000000247919 */ /* 0x000ea20000002100 */
[----:B------:R-:W2:Y:S01]  /*33c0*/  S2R R39, SR_TID.X ;  /* 0x0000000000277919 */ /* 0x000ea20000002100 */
[----:B0-----:R-:W-:Y:S01]  /*33d0*/  LOP3.LUT R4, R4, 0x60, RZ, 0xc0, !PT ;  /* 0x0000006004047812 */ /* 0x001fe200078ec0ff */
[----:B------:R-:W0:Y:S01]  /*33e0*/  S2R R38, SR_TID.X ;  /* 0x0000000000267919 */ /* 0x000e220000002100 */
[----:B-1----:R-:W-:-:S03]  /*33f0*/  LOP3.LUT R0, R0, 0x1f, RZ, 0xc0, !PT ;  /* 0x0000001f00007812 */ /* 0x002fc600078ec0ff */
[----:B------:R-:W-:Y:S01]  /*3400*/  IMAD.SHL.U32 R4, R4, 0x8, RZ ;  /* 0x0000000804047824 */ /* 0x000fe200078e00ff */
[----:B------:R-:W1:Y:S01]  /*3410*/  S2R R42, SR_TID.X ;  /* 0x00000000002a7919 */ /* 0x000e620000002100 */
[----:B------:R-:W-:Y:S01]  /*3420*/  IMAD.SHL.U32 R0, R0, 0x4, RZ ;  /* 0x0000000400007824 */ /* 0x000fe200078e00ff */
[----:B------:R-:W1:Y:S01]  /*3430*/  S2R R44, SR_TID.X ;  /* 0x00000000002c7919 */ /* 0x000e620000002100 */
[----:B------:R-:W-:Y:S01]  /*3440*/  IMAD.SHL.U32 R4, R4, 0x4, RZ ;  /* 0x0000000404047824 */ /* 0x000fe200078e00ff */
[----:B------:R-:W1:Y:S04]  /*3450*/  S2R R37, SR_TID.X ;  /* 0x0000000000257919 */ /* 0x000e680000002100 */
[----:B------:R-:W-:Y:S01]  /*3460*/  IADD3 R4, P0, P2, R0, UR26, R4 ;  /* 0x0000001a00047c10 */ /* 0x000fe2000fa1e004 */
[----:B------:R-:W1:Y:S03]  /*3470*/  S2R R43, SR_TID.X ;  /* 0x00000000002b7919 */ /* 0x000e660000002100 */
[----:B------:R-:W-:Y:S01]  /*3480*/  IADD3.X R5, PT, PT, RZ, UR27, RZ, P0, P2 ;  /* 0x0000001bff057c10 */ /* 0x000fe200087e44ff */
[----:B------:R-:W1:Y:S01]  /*3490*/  LDCU.64 UR26, c[0x0][0x390] ;  /* 0x00007200ff1a77ac */ /* 0x000e620008000a00 */
[----:B--2---:R-:W-:-:S03]  /*34a0*/  SHF.R.U32.HI R36, RZ, 0x5, R36 ;  /* 0x00000005ff247819 */ /* 0x004fc60000011624 */
[----:B------:R-:W-:Y:S01]  /*34b0*/  STG.E desc[UR12][R4.64], R196 ;  /* 0x000000c404007986 */ /* 0x000fe2000c10190c */
[----:B------:R-:W-:-:S03]  /*34c0*/  SGXT.U32 R36, R36, 0x2 ;  /* 0x000000022424781a */ /* 0x000fc60000000000 */
[----:B------:R-:W-:Y:S01]  /*34d0*/  STG.E desc[UR12][R4.64+0x80], R228 ;  /* 0x000080e404007986 */ /* 0x000fe2000c10190c */
[----:B------:R-:W-:Y:S02]  /*34e0*/  SHF.R.U32.HI R39, RZ, 0x5, R39 ;  /* 0x00000005ff277819 */ /* 0x000fe40000011627 */
[----:B------:R-:W-:Y:S01]  /*34f0*/  LOP3.LUT R36, R36, 0x10, RZ, 0xfc, !PT ;  /* 0x0000001024247812 */ /* 0x000fe200078efcff */
[----:B------:R-:W-:Y:S01]  /*3500*/  STG.E desc[UR12][R4.64+0x100], R160 ;  /* 0x000100a004007986 */ /* 0x000fe2000c10190c */
[----:B0-----:R-:W-:Y:S02]  /*3510*/  SHF.R.U32.HI R38, RZ, 0x5, R38 ;  /* 0x00000005ff267819 */ /* 0x001fe40000011626 */
[----:B------:R-:W-:Y:S01]  /*3520*/  SGXT.U32 R39, R39, 0x2 ;  /* 0x000000022727781a */ /* 0x000fe20000000000 */
[----:B---3--:R-:W-:Y:S01]  /*3530*/  STG.E desc[UR12][R4.64+0x180], R192 ;  /* 0x000180c004007986 */ /* 0x008fe2000c10190c */
[----:B------:R-:W-:Y:S02]  /*3540*/  SGXT.U32 R38, R38, 0x2 ;  /* 0x000000022626781a */ /* 0x000fe40000000000 */
[----:B-1----:R-:W-:Y:S01]  /*3550*/  SHF.R.U32.HI R42, RZ, 0x5, R42 ;  /* 0x00000005ff2a7819 */ /* 0x002fe2000001162a */
[----:B------:R-:W-:Y:S01]  /*3560*/  STG.E desc[UR12][R4.64+0x200], R96 ;  /* 0x0002006004007986 */ /* 0x000fe2000c10190c */
[----:B------:R-:W-:-:S02]  /*3570*/  SHF.R.U32.HI R44, RZ, 0x5, R44 ;  /* 0x00000005ff2c7819 */ /* 0x000fc4000001162c */
[----:B------:R-:W-:Y:S01]  /*3580*/  LOP3.LUT R39, R39, 0x14, RZ, 0xfc, !PT ;  /* 0x0000001427277812 */ /* 0x000fe200078efcff */
[----:B------:R-:W-:Y:S01]  /*3590*/  STG.E desc[UR12][R4.64+0x280], R128 ;  /* 0x0002808004007986 */ /* 0x000fe2000c10190c */
[----:B------:R-:W-:Y:S02]  /*35a0*/  SHF.R.U32.HI R37, RZ, 0x5, R37 ;  /* 0x00000005ff257819 */ /* 0x000fe40000011625 */
[----:B------:R-:W-:Y:S01]  /*35b0*/  LOP3.LUT R38, R38, 0x18, RZ, 0xfc, !PT ;  /* 0x0000001826267812 */ /* 0x000fe200078efcff */
[----:B------:R0:W-:Y:S01]  /*35c0*/  STG.E desc[UR12][R4.64+0x300], R8 ;  /* 0x0003000804007986 */ /* 0x0001e2000c10190c */
[----:B------:R-:W-:Y:S02]  /*35d0*/  SGXT.U32 R42, R42, 0x2 ;  /* 0x000000022a2a781a */ /* 0x000fe40000000000 */
[----:B------:R-:W-:Y:S01]  /*35e0*/  SGXT.U32 R44, R44, 0x2 ;  /* 0x000000022c2c781a */ /* 0x000fe20000000000 */
[----:B------:R1:W-:Y:S01]  /*35f0*/  STG.E desc[UR12][R4.64+0x380], R48 ;  /* 0x0003803004007986 */ /* 0x0003e2000c10190c */
[----:B------:R-:W-:-:S02]  /*3600*/  SGXT.U32 R37, R37, 0x2 ;  /* 0x000000022525781a */ /* 0x000fc40000000000 */
[----:B------:R-:W-:Y:S02]  /*3610*/  LOP3.LUT R42, R42, 0x20, RZ, 0xfc, !PT ;  /* 0x000000202a2a7812 */ /* 0x000fe400078efcff */
[----:B------:R-:W-:Y:S02]  /*3620*/  SHF.R.U32.HI R43, RZ, 0x5, R43 ;  /* 0x00000005ff2b7819 */ /* 0x000fe4000001162b */
[----:B------:R-:W-:Y:S01]  /*3630*/  LOP3.LUT R44, R44, 0x24, RZ, 0xfc, !PT ;  /* 0x000000242c2c7812 */ /* 0x000fe200078efcff */
[----:B0-----:R-:W-:Y:S01]  /*3640*/  IMAD.SHL.U32 R8, R36, 0x100, RZ ;  /* 0x0000010024087824 */ /* 0x001fe200078e00ff */
[----:B------:R-:W-:Y:S01]  /*3650*/  LOP3.LUT R37, R37, 0x1c, RZ, 0xfc, !PT ;  /* 0x0000001c25257812 */ /* 0x000fe200078efcff */
[----:B------:R-:W-:Y:S01]  /*3660*/  IMAD.SHL.U32 R40, R42, 0x100, RZ ;  /* 0x000001002a287824 */ /* 0x000fe200078e00ff */
[----:B------:R-:W-:Y:S01]  /*3670*/  SGXT.U32 R43, R43, 0x2 ;  /* 0x000000022b2b781a */ /* 0x000fe20000000000 */
[----:B-1----:R-:W-:Y:S02]  /*3680*/  IMAD.SHL.U32 R5, R39, 0x100, RZ ;  /* 0x0000010027057824 */ /* 0x002fe400078e00ff */
[----:B------:R-:W-:Y:S01]  /*3690*/  IMAD.SHL.U32 R41, R37, 0x100, RZ ;  /* 0x0000010025297824 */ /* 0x000fe200078e00ff */
[----:B------:R-:W-:-:S02]  /*36a0*/  LOP3.LUT R43, R43, 0x28, RZ, 0xfc, !PT ;  /* 0x000000282b2b7812 */ /* 0x000fc400078efcff */
[----:B------:R-:W-:Y:S02]  /*36b0*/  LEA R37, P3, R37, UR22, 0xa ;  /* 0x0000001625257c11 */ /* 0x000fe4000f8650ff */
[----:B----4-:R-:W-:Y:S01]  /*36c0*/  LEA R6, P0, R7, UR4, 0x2 ;  /* 0x0000000407067c11 */ /* 0x010fe2000f8010ff */
[----:B------:R-:W-:Y:S01]  /*36d0*/  IMAD.SHL.U32 R48, R251, 0x100, RZ ;  /* 0x00000100fb307824 */ /* 0x000fe200078e00ff */
[----:B------:R-:W-:Y:S01]  /*36e0*/  LEA.HI.X R41, R41, UR23, RZ, 0x2, P3 ;  /* 0x0000001729297c11 */ /* 0x000fe200098f14ff */
[----:B------:R-:W-:Y:S01]  /*36f0*/  IMAD.SHL.U32 R46, R43, 0x100, RZ ;  /* 0x000001002b2e7824 */ /* 0x000fe200078e00ff */
[----:B------:R-:W-:Y:S01]  /*3700*/  LEA.HI.X R7, R7, UR5, RZ, 0x2, P0 ;  /* 0x0000000507077c11 */ /* 0x000fe200080f14ff */
[----:B------:R-:W0:Y:S01]  /*3710*/  LDCU.64 UR4, c[0x0][0x390] ;  /* 0x00007200ff0477ac */ /* 0x000e220008000a00 */
[----:B------:R-:W-:Y:S01]  /*3720*/  IADD3 R6, P0, PT, R0, R6, RZ ;  /* 0x0000000600067210 */ /* 0x000fe20007f1e0ff */
[----:B------:R-:W-:Y:S01]  /*3730*/  IMAD.SHL.U32 R54, R248, 0x100, RZ ;  /* 0x00000100f8367824 */ /* 0x000fe200078e00ff */
[----:B------:R-:W1:Y:S03]  /*3740*/  LDCU.64 UR22, c[0x0][0x390] ;  /* 0x00007200ff1677ac */ /* 0x000e660008000a00 */
[----:B------:R-:W-:Y:S01]  /*3750*/  IMAD.X R7, RZ, RZ, R7, P0 ;  /* 0x000000ffff077224 */ /* 0x000fe200000e0607 */
[----:B------:R-:W-:-:S04]  /*3760*/  LEA R36, P0, R36, UR16, 0xa ;  /* 0x0000001024247c11 */ /* 0x000fc8000f8050ff */
[----:B------:R2:W-:Y:S01]  /*3770*/  STG.E desc[UR12][R6.64+0x80], R229 ;  /* 0x000080e506007986 */ /* 0x0005e2000c10190c */
[----:B------:R-:W-:Y:S01]  /*3780*/  LEA.HI.X R4, R8, UR17, RZ, 0x2, P0 ;  /* 0x0000001108047c11 */ /* 0x000fe200080f14ff */
[C---:B------:R-:W-:Y:S01]  /*3790*/  IMAD.SHL.U32 R8, R38.reuse, 0x100, RZ ;  /* 0x0000010026087824 */ /* 0x040fe200078e00ff */
[----:B------:R-:W-:Y:S01]  /*37a0*/  LEA R39, P0, R39, UR18, 0xa ;  /* 0x0000001227277c11 */ /* 0x000fe2000f8050ff */
[----:B------:R3:W-:Y:S01]  /*37b0*/  STG.E desc[UR12][R6.64+0x100], R161 ;  /* 0x000100a106007986 */ /* 0x0007e2000c10190c */
[----:B-----5:R-:W-:Y:S01]  /*37c0*/  LEA R38, P2, R38, UR20, 0xa ;  /* 0x0000001426267c11 */ /* 0x020fe2000f8450ff */
[----:B------:R-:W4:Y:S02]  /*37d0*/  LDCU.64 UR16, c[0x0][0x390] ;  /* 0x00007200ff1077ac */ /* 0x000f240008000a00 */
[----:B------:R-:W-:Y:S04]  /*37e0*/  STG.E desc[UR12][R6.64], R197 ;  /* 0x000000c506007986 */ /* 0x000fe8000c10190c */
[----:B--2---:R-:W2:Y:S04]  /*37f0*/  LDL.LU R229, [R1+0x78] ;  /* 0x0000780001e57983 */ /* 0x004ea80000300800 */
[----:B---3--:R-:W3:Y:S04]  /*3800*/  LDL.LU R161, [R1+0x74] ;  /* 0x0000740001a17983 */ /* 0x008ee80000300800 */
[----:B------:R-:W-:Y:S04]  /*3810*/  STG.E desc[UR12][R6.64+0x180], R193 ;  /* 0x000180c106007986 */ /* 0x000fe8000c10190c */
[----:B------:R-:W-:Y:S04]  /*3820*/  STG.E desc[UR12][R6.64+0x200], R97 ;  /* 0x0002006106007986 */ /* 0x000fe8000c10190c */
[----:B------:R-:W-:Y:S04]  /*3830*/  STG.E desc[UR12][R6.64+0x280], R129 ;  /* 0x0002808106007986 */ /* 0x000fe8000c10190c */
[----:B------:R-:W-:Y:S04]  /*3840*/  STG.E desc[UR12][R6.64+0x300], R9 ;  /* 0x0003000906007986 */ /* 0x000fe8000c10190c */
[----:B------:R5:W-:Y:S02]  /*3850*/  STG.E desc[UR12][R6.64+0x380], R49 ;  /* 0x0003803106007986 */ /* 0x000be4000c10190c */
[----:B-----5:R-:W-:Y:S01]  /*3860*/  LEA.HI.X R6, R5, UR19, RZ, 0x2, P0 ;  /* 0x0000001305067c11 */ /* 0x020fe200080f14ff */
[----:B------:R-:W5:Y:S01]  /*3870*/  LDCU.64 UR18, c[0x0][0x390] ;  /* 0x00007200ff1277ac */ /* 0x000f620008000a00 */
[----:B------:R-:W-:Y:S01]  /*3880*/  LEA R9, P0, R42, UR24, 0xa ;  /* 0x000000182a097c11 */ /* 0x000fe2000f8050ff */
[----:B------:R-:W-:Y:S01]  /*3890*/  IMAD.SHL.U32 R42, R44, 0x100, RZ ;  /* 0x000001002c2a7824 */ /* 0x000fe200078e00ff */
[----:B------:R-:W-:Y:S01]  /*38a0*/  LEA.HI.X R5, R8, UR21, RZ, 0x2, P2 ;  /* 0x0000001508057c11 */ /* 0x000fe200090f14ff */
[----:B------:R-:W-:Y:S01]  /*38b0*/  IMAD.SHL.U32 R53, R250, 0x100, RZ ;  /* 0x00000100fa357824 */ /* 0x000fe200078e00ff */
[----:B------:R-:W-:Y:S01]  /*38c0*/  LEA R7, P2, R44, UR26, 0xa ;  /* 0x0000001a2c077c11 */ /* 0x000fe2000f8450ff */
[----:B------:R-:W1:Y:S01]  /*38d0*/  LDCU.64 UR20, c[0x0][0x390] ;  /* 0x00007200ff1477ac */ /* 0x000e620008000a00 */
[----:B------:R-:W-:-:S02]  /*38e0*/  LEA R8, P3, R43, UR28, 0xa ;  /* 0x0000001c2b087c11 */ /* 0x000fc4000f8650ff */
[----:B------:R-:W-:Y:S01]  /*38f0*/  LEA.HI.X R42, R42, UR27, RZ, 0x2, P2 ;  /* 0x0000001b2a2a7c11 */ /* 0x000fe200090f14ff */
[----:B------:R-:W-:Y:S01]  /*3900*/  IMAD.SHL.U32 R44, R252, 0x100, RZ ;  /* 0x00000100fc2c7824 */ /* 0x000fe200078e00ff */
[----:B0-----:R-:W-:Y:S01]  /*3910*/  LEA R251, P2, R251, UR4, 0xa ;  /* 0x00000004fbfb7c11 */ /* 0x001fe2000f8450ff */
[----:B------:R-:W-:Y:S01]  /*3920*/  IMAD.SHL.U32 R52, R249, 0x100, RZ ;  /* 0x00000100f9347824 */ /* 0x000fe200078e00ff */
[----:B------:R-:W-:Y:S01]  /*3930*/  LEA.HI.X R40, R40, UR25, RZ, 0x2, P0 ;  /* 0x0000001928287c11 */ /* 0x000fe200080f14ff */
[----:B------:R-:W0:Y:S01]  /*3940*/  LDCU.64 UR26, c[0x0][0x390] ;  /* 0x00007200ff1a77ac */ /* 0x000e220008000a00 */
[----:B------:R-:W-:Y:S02]  /*3950*/  LEA R252, P0, R252, UR30, 0xa ;  /* 0x0000001efcfc7c11 */ /* 0x000fe4000f8050ff */
[----:B------:R-:W-:Y:S01]  /*3960*/  LEA.HI.X R48, R48, UR5, RZ, 0x2, P2 ;  /* 0x0000000530307c11 */ /* 0x000fe200090f14ff */
[----:B------:R-:W-:Y:S01]  /*3970*/  IMAD.SHL.U32 R59, R245, 0x100, RZ ;  /* 0x00000100f53b7824 */ /* 0x000fe200078e00ff */
[----:B------:R-:W-:Y:S01]  /*3980*/  LEA R45, P2, R248, UR36, 0xa ;  /* 0x00000024f82d7c11 */ /* 0x000fe2000f8450ff */
[----:B------:R-:W0:Y:S01]  /*3990*/  LDCU.64 UR24, c[0x0][0x390] ;  /* 0x00007200ff1877ac */ /* 0x000e220008000a00 */
[----:B------:R-:W-:-:S02]  /*39a0*/  LEA.HI.X R46, R46, UR29, RZ, 0x2, P3 ;  /* 0x0000001d2e2e7c11 */ /* 0x000fc400098f14ff */
[----:B------:R-:W-:Y:S01]  /*39b0*/  LEA R250, P3, R250, UR32, 0xa ;  /* 0x00000020fafa7c11 */ /* 0x000fe2000f8650ff */
[----:B------:R-:W0:Y:S01]  /*39c0*/  LDCU.64 UR28, c[0x0][0x390] ;  /* 0x00007200ff1c77ac */ /* 0x000e220008000a00 */
[----:B------:R-:W-:Y:S02]  /*39d0*/  LEA.HI.X R44, R44, UR31, RZ, 0x2, P0 ;  /* 0x0000001f2c2c7c11 */ /* 0x000fe400080f14ff */
[----:B------:R-:W-:Y:S01]  /*39e0*/  LEA R43, P0, R249, UR34, 0xa ;  /* 0x00000022f92b7c11 */ /* 0x000fe2000f8050ff */
[----:B------:R-:W-:Y:S01]  /*39f0*/  IMAD.SHL.U32 R57, R247, 0x100, RZ ;  /* 0x00000100f7397824 */ /* 0x000fe200078e00ff */
[----:B------:R-:W-:Y:S01]  /*3a00*/  LEA.HI.X R54, R54, UR37, RZ, 0x2, P2 ;  /* 0x0000002536367c11 */ /* 0x000fe200090f14ff */
[----:B------:R-:W0:Y:S01]  /*3a10*/  S2R R249, SR_TID.X ;  /* 0x0000000000f97919 */ /* 0x000e220000002100 */
[----:B----4-:R-:W-:Y:S01]  /*3a20*/  LEA R56, P2, R245, UR16, 0xa ;  /* 0x00000010f5387c11 */ /* 0x010fe2000f8450ff */
[----:B------:R-:W4:Y:S01]  /*3a30*/  LDCU.64 UR4, c[0x0][0x390] ;  /* 0x00007200ff0477ac */ /* 0x000f220008000a00 */
[----:B------:R-:W-:-:S02]  /*3a40*/  LEA.HI.X R53, R53, UR33, RZ, 0x2, P3 ;  /* 0x0000002135357c11 */ /* 0x000fc400098f14ff */
[----:B------:R-:W-:Y:S01]  /*3a50*/  LEA R47, P3, R247, UR38, 0xa ;  /* 0x00000026f72f7c11 */ /* 0x000fe2000f8650ff */
[----:B------:R-:W0:Y:S01]  /*3a60*/  LDCU.64 UR30, c[0x0][0x390] ;  /* 0x00007200ff1e77ac */ /* 0x000e220008000a00 */
[----:B------:R-:W-:Y:S01]  /*3a70*/  LEA.HI.X R59, R59, UR17, RZ, 0x2, P2 ;  /* 0x000000113b3b7c11 */ /* 0x000fe200090f14ff */
[C---:B------:R-:W-:Y:S01]  /*3a80*/  IMAD.SHL.U32 R63, R244.reuse, 0x100, RZ ;  /* 0x00000100f43f7824 */ /* 0x040fe200078e00ff */
[----:B------:R-:W-:Y:S01]  /*3a90*/  LEA.HI.X R57, R57, UR39, RZ, 0x2, P3 ;  /* 0x0000002739397c11 */ /* 0x000fe200098f14ff */
[----:B------:R-:W0:Y:S01]  /*3aa0*/  LDCU.64 UR16, c[0x0][0x390] ;  /* 0x00007200ff1077ac */ /* 0x000e220008000a00 */
[----:B------:R-:W-:Y:S01]  /*3ab0*/  LEA R58, P3, R244, UR42, 0xa ;  /* 0x0000002af43a7c11 */ /* 0x000fe2000f8650ff */
[----:B------:R-:W-:Y:S01]  /*3ac0*/  IMAD.SHL.U32 R55, R246, 0x100, RZ ;  /* 0x00000100f6377824 */ /* 0x000fe200078e00ff */
[----:B------:R-:W-:Y:S01]  /*3ad0*/  LEA.HI.X R52, R52, UR35, RZ, 0x2, P0 ;  /* 0x0000002334347c11 */ /* 0x000fe200080f14ff */
[----:B------:R-:W-:Y:S01]  /*3ae0*/  IMAD.SHL.U32 R97, R241, 0x100, RZ ;  /* 0x00000100f1617824 */ /* 0x000fe200078e00ff */
[----:B------:R-:W-:Y:S01]  /*3af0*/  LEA R49, P0, R246, UR40, 0xa ;  /* 0x00000028f6317c11 */ /* 0x000fe2000f8050ff */
[----:B------:R-:W-:Y:S01]  /*3b00*/  IMAD.SHL.U32 R61, R243, 0x100, RZ ;  /* 0x00000100f33d7824 */ /* 0x000fe200078e00ff */
[----:B------:R-:W-:Y:S01]  /*3b10*/  LEA.HI.X R63, R63, UR43, RZ, 0x2, P3 ;  /* 0x0000002b3f3f7c11 */ /* 0x000fe200098f14ff */
[----:B------:R-:W-:Y:S01]  /*3b20*/  IMAD.SHL.U32 R65, R242, 0x100, RZ ;  /* 0x00000100f2417824 */ /* 0x000fe200078e00ff */
[----:B-1----:R-:W-:Y:S01]  /*3b30*/  LEA R64, P3, R241, UR22, 0xa ;  /* 0x00000016f1407c11 */ /* 0x002fe2000f8650ff */
[----:B------:R-:W-:Y:S01]  /*3b40*/  IMAD.SHL.U32 R129, R238, 0x100, RZ ;  /* 0x00000100ee817824 */ /* 0x000fe200078e00ff */
[----:B------:R-:W-:Y:S01]  /*3b50*/  LEA.HI.X R55, R55, UR41, RZ, 0x2, P0 ;  /* 0x0000002937377c11 */ /* 0x000fe200080f14ff */
[----:B------:R-:W-:Y:S01]  /*3b60*/  IMAD.SHL.U32 R193, R237, 0x100, RZ ;  /* 0x00000100edc17824 */ /* 0x000fe200078e00ff */
[----:B-----5:R-:W-:Y:S01]  /*3b70*/  LEA R60, P0, R243, UR18, 0xa ;  /* 0x00000012f33c7c11 */ /* 0x020fe2000f8050ff */
[----:B------:R-:W-:Y:S01]  /*3b80*/  IMAD.SHL.U32 R67, R240, 0x100, RZ ;  /* 0x00000100f0437824 */ /* 0x000fe200078e00ff */
[----:B------:R-:W-:Y:S01]  /*3b90*/  LEA R62, P2, R242, UR20, 0xa ;  /* 0x00000014f23e7c11 */ /* 0x000fe2000f8450ff */
[----:B------:R-:W-:Y:S01]  /*3ba0*/  IMAD.SHL.U32 R128, R239, 0x100, RZ ;  /* 0x00000100ef807824 */ /* 0x000fe200078e00ff */
[----:B------:R-:W-:Y:S01]  /*3bb0*/  LEA.HI.X R97, R97, UR23, RZ, 0x2, P3 ;  /* 0x0000001761617c11 */ /* 0x000fe200098f14ff */
[----:B------:R-:W-:Y:S01]  /*3bc0*/  IMAD.SHL.U32 R228, R236, 0x100, RZ ;  /* 0x00000100ece47824 */ /* 0x000fe200078e00ff */
[----:B0-----:R-:W-:Y:S01]  /*3bd0*/  LEA R160, P3, R238, UR26, 0xa ;  /* 0x0000001aeea07c11 */ /* 0x001fe2000f8650ff */
[----:B------:R-:W0:Y:S01]  /*3be0*/  LDCU.64 UR32, c[0x0][0x390] ;  /* 0x00007200ff2077ac */ /* 0x000e220008000a00 */
[----:B------:R-:W-:-:S02]  /*3bf0*/  LEA.HI.X R61, R61, UR19, RZ, 0x2, P0 ;  /* 0x000000133d3d7c11 */ /* 0x000fc400080f14ff */
[----:B------:R-:W-:Y:S01]  /*3c00*/  LEA R192, P4, R237, UR28, 0xa ;  /* 0x0000001cedc07c11 */ /* 0x000fe2000f8850ff */
[----:B------:R-:W-:Y:S01]  /*3c10*/  IMAD.SHL.U32 R241, R3, 0x100, RZ ;  /* 0x0000010003f17824 */ /* 0x000fe200078e00ff */
[----:B------:R-:W-:Y:S01]  /*3c20*/  LEA.HI.X R65, R65, UR21, RZ, 0x2, P2 ;  /* 0x0000001541417c11 */ /* 0x000fe200090f14ff */
[----:B------:R-:W1:Y:S01]  /*3c30*/  LDCU.64 UR18, c[0x0][0x390] ;  /* 0x00007200ff1277ac */ /* 0x000e620008000a00 */
[----:B------:R-:W-:Y:S02]  /*3c40*/  LEA R66, P0, R240, UR24, 0xa ;  /* 0x00000018f0427c11 */ /* 0x000fe4000f8050ff */
[----:B----4-:R-:W-:Y:S02]  /*3c50*/  LEA R96, P2, R239, UR4, 0xa ;  /* 0x00000004ef607c11 */ /* 0x010fe4000f8450ff */
[----:B------:R-:W-:Y:S02]  /*3c60*/  LEA.HI.X R129, R129, UR27, RZ, 0x2, P3 ;  /* 0x0000001b81817c11 */ /* 0x000fe400098f14ff */
[----:B------:R-:W-:-:S02]  /*3c70*/  LEA.HI.X R193, R193, UR29, RZ, 0x2, P4 ;  /* 0x0000001dc1c17c11 */ /* 0x000fc4000a0f14ff */
[----:B------:R-:W-:Y:S02]  /*3c80*/  LEA R196, P3, R236, UR30, 0xa ;  /* 0x0000001eecc47c11 */ /* 0x000fe4000f8650ff */
[----:B------:R-:W-:Y:S02]  /*3c90*/  LEA.HI.X R67, R67, UR25, RZ, 0x2, P0 ;  /* 0x0000001943437c11 */ /* 0x000fe400080f14ff */
[----:B------:R-:W-:Y:S02]  /*3ca0*/  LEA R236, P4, R3, UR16, 0xa ;  /* 0x0000001003ec7c11 */ /* 0x000fe4000f8850ff */
[----:B------:R-:W-:Y:S02]  /*3cb0*/  LEA.HI.X R128, R128, UR5, RZ, 0x2, P2 ;  /* 0x0000000580807c11 */ /* 0x000fe400090f14ff */
[----:B------:R-:W-:Y:S01]  /*3cc0*/  SHF.R.U32.HI R249, RZ, 0x5, R249 ;  /* 0x00000005fff97819 */ /* 0x000fe200000116f9 */
[----:B------:R-:W4:Y:S01]  /*3cd0*/  S2R R240, SR_TID.X ;  /* 0x0000000000f07919 */ /* 0x000f220000002100 */
[----:B------:R-:W-:Y:S01]  /*3ce0*/  LEA.HI.X R241, R241, UR17, RZ, 0x2, P4 ;  /* 0x00000011f1f17c11 */ /* 0x000fe2000a0f14ff */
[----:B------:R-:W5:Y:S01]  /*3cf0*/  LDCU.64 UR4, c[0x0][0x390] ;  /* 0x00007200ff0477ac */ /* 0x000f620008000a00 */
[----:B------:R-:W-:-:S02]  /*3d00*/  SGXT.U32 R249, R249, 0x2 ;  /* 0x00000002f9f9781a */ /* 0x000fc40000000000 */
[----:B------:R-:W-:Y:S02]  /*3d10*/  IADD3 R242, P4, PT, R0, R36, RZ ;  /* 0x0000002400f27210 */ /* 0x000fe40007f9e0ff */
[----:B------:R-:W-:Y:S02]  /*3d20*/  LEA.HI.X R228, R228, UR31, RZ, 0x2, P3 ;  /* 0x0000001fe4e47c11 */ /* 0x000fe400098f14ff */
[----:B------:R-:W-:Y:S02]  /*3d30*/  LOP3.LUT R249, R249, 0x74, RZ, 0xfc, !PT ;  /* 0x00000074f9f97812 */ /* 0x000fe400078efcff */
[C---:B------:R-:W-:Y:S02]  /*3d40*/  IADD3 R248, P5, PT, R0.reuse, R39, RZ ;  /* 0x0000002700f87210 */ /* 0x040fe40007fbe0ff */
[C---:B------:R-:W-:Y:S01]  /*3d50*/  IADD3 R246, P3, PT, R0.reuse, R38, RZ ;  /* 0x0000002600f67210 */ /* 0x040fe20007f7e0ff */
[----:B------:R-:W-:Y:S01]  /*3d60*/  IMAD.X R243, RZ, RZ, R4, P4 ;  /* 0x000000fffff37224 */ /* 0x000fe200020e0604 */
[----:B------:R-:W-:-:S02]  /*3d70*/  IADD3 R244, P6, PT, R0, R37, RZ ;  /* 0x0000002500f47210 */ /* 0x000fc40007fde0ff */
[C---:B------:R-:W-:Y:S01]  /*3d80*/  IADD3 R4, P4, PT, R0.reuse, R9, RZ ;  /* 0x0000000900047210 */ /* 0x040fe20007f9e0ff */
[----:B------:R-:W-:Y:S01]  /*3d90*/  IMAD.X R247, RZ, RZ, R5, P3 ;  /* 0x000000fffff77224 */ /* 0x000fe200018e0605 */
[C---:B------:R-:W-:Y:S01]  /*3da0*/  IADD3 R8, P3, PT, R0.reuse, R8, RZ ;  /* 0x0000000800087210 */ /* 0x040fe20007f7e0ff */
[----:B------:R-:W-:Y:S01]  /*3db0*/  IMAD.X R245, RZ, RZ, R41, P6 ;  /* 0x000000fffff57224 */ /* 0x000fe200030e0629 */
[C---:B------:R-:W-:Y:S01]  /*3dc0*/  IADD3 R36, P6, PT, R0.reuse, R252, RZ ;  /* 0x000000fc00247210 */ /* 0x040fe20007fde0ff */
[----:B------:R-:W-:Y:S01]  /*3dd0*/  IMAD.X R5, RZ, RZ, R40, P4 ;  /* 0x000000ffff057224 */ /* 0x000fe200020e0628 */
[C---:B------:R-:W-:Y:S01]  /*3de0*/  IADD3 R38, P4, PT, R0.reuse, R251, RZ ;  /* 0x000000fb00267210 */ /* 0x040fe20007f9e0ff */
[----:B------:R-:W-:Y:S01]  /*3df0*/  IMAD.X R9, RZ, RZ, R46, P3 ;  /* 0x000000ffff097224 */ /* 0x000fe200018e062e */
[----:B------:R-:W5:Y:S01]  /*3e00*/  LDL.LU R252, [R1+0xc] ;  /* 0x00000c0001fc7983 */ /* 0x000f620000300800 */
[----:B------:R-:W-:Y:S01]  /*3e10*/  IMAD.X R37, RZ, RZ, R44, P6 ;  /* 0x000000ffff257224 */ /* 0x000fe200030e062c */
[C---:B------:R-:W-:Y:S01]  /*3e20*/  IADD3 R44, P6, PT, R0.reuse, R45, RZ ;  /* 0x0000002d002c7210 */ /* 0x040fe20007fde0ff */
[----:B------:R-:W-:Y:S01]  /*3e30*/  IMAD.X R39, RZ, RZ, R48, P4 ;  /* 0x000000ffff277224 */ /* 0x000fe200020e0630 */
[----:B------:R-:W-:-:S03]  /*3e40*/  IADD3 R46, P4, PT, R0, R47, RZ ;  /* 0x0000002f002e7210 */ /* 0x000fc60007f9e0ff */
[----:B------:R-:W-:Y:S01]  /*3e50*/  IMAD.X R45, RZ, RZ, R54, P6 ;  /* 0x000000ffff2d7224 */ /* 0x000fe200030e0636 */
[C---:B------:R-:W-:Y:S01]  /*3e60*/  IADD3 R58, P6, PT, R0.reuse, R58, RZ ;  /* 0x0000003a003a7210 */ /* 0x040fe20007fde0ff */
[----:B------:R-:W-:Y:S01]  /*3e70*/  IMAD.X R47, RZ, RZ, R57, P4 ;  /* 0x000000ffff2f7224 */ /* 0x000fe200020e0639 */
[----:B------:R-:W-:Y:S02]  /*3e80*/  IADD3 R60, P4, PT, R0, R60, RZ ;  /* 0x0000003c003c7210 */ /* 0x000fe40007f9e0ff */
[----:B----4-:R-:W-:-:S03]  /*3e90*/  SHF.R.U32.HI R240, RZ, 0x5, R240 ;  /* 0x00000005fff07819 */ /* 0x010fc600000116f0 */
[----:B------:R-:W-:Y:S01]  /*3ea0*/  IMAD.X R61, RZ, RZ, R61, P4 ;  /* 0x000000ffff3d7224 */ /* 0x000fe200020e063d */
[----:B------:R-:W-:Y:S02]  /*3eb0*/  IADD3 R96, P4, PT, R0, R96, RZ ;  /* 0x0000006000607210 */ /* 0x000fe40007f9e0ff */
[----:B------:R-:W-:-:S04]  /*3ec0*/  SGXT.U32 R240, R240, 0x2 ;  /* 0x00000002f0f0781a */ /* 0x000fc80000000000 */
[----:B------:R-:W-:Y:S02]  /*3ed0*/  LOP3.LUT R240, R240, 0x7c, RZ, 0xfc, !PT ;  /* 0x0000007cf0f07812 */ /* 0x000fe400078efcff */
[----:B--2---:R-:W-:Y:S02]  /*3ee0*/  LEA R3, P0, R229, UR8, 0x2 ;  /* 0x00000008e5037c11 */ /* 0x004fe4000f8010ff */
[----:B---3--:R-:W-:Y:S02]  /*3ef0*/  LEA R197, P2, R161, UR14, 0x2 ;  /* 0x0000000ea1c57c11 */ /* 0x008fe4000f8410ff */
[----:B------:R-:W-:Y:S02]  /*3f00*/  LEA.HI.X R237, R229, UR9, RZ, 0x2, P0 ;  /* 0x00000009e5ed7c11 */ /* 0x000fe400080f14ff */
[----:B------:R-:W-:Y:S02]  /*3f10*/  LEA.HI.X R229, R161, UR15, RZ, 0x2, P2 ;  /* 0x0000000fa1e57c11 */ /* 0x000fe400090f14ff */
[----:B------:R-:W2:Y:S01]  /*3f20*/  S2R R161, SR_TID.X ;  /* 0x0000000000a17919 */ /* 0x000ea20000002100 */
[----:B0-----:R-:W-:Y:S01]  /*3f30*/  LEA R238, P0, R249, UR32, 0xa ;  /* 0x00000020f9ee7c11 */ /* 0x001fe2000f8050ff */
[----:B------:R-:W-:Y:S01]  /*3f40*/  IMAD.X R249, RZ, RZ, R6, P5 ;  /* 0x000000fffff97224 */ /* 0x000fe200028e0606 */
[----:B------:R-:W-:-:S05]  /*3f50*/  IADD3 R6, P5, PT, R0, R7, RZ ;  /* 0x0000000700067210 */ /* 0x000fca0007fbe0ff */
[----:B------:R-:W-:Y:S01]  /*3f60*/  IMAD.X R7, RZ, RZ, R42, P5 ;  /* 0x000000ffff077224 */ /* 0x000fe200028e062a */
[C---:B------:R-:W-:Y:S02]  /*3f70*/  IADD3 R40, P5, PT, R0.reuse, R250, RZ ;  /* 0x000000fa00287210 */ /* 0x040fe40007fbe0ff */
[----:B------:R-:W-:-:S03]  /*3f80*/  IADD3 R42, P3, PT, R0, R43, RZ ;  /* 0x0000002b002a7210 */ /* 0x000fc60007f7e0ff */
[----:B------:R-:W-:Y:S01]  /*3f90*/  IMAD.X R41, RZ, RZ, R53, P5 ;  /* 0x000000ffff297224 */ /* 0x000fe200028e0635 */
[C---:B------:R-:W-:Y:S01]  /*3fa0*/  IADD3 R48, P5, PT, R0.reuse, R49, RZ ;  /* 0x0000003100307210 */ /* 0x040fe20007fbe0ff */
[----:B------:R-:W-:Y:S01]  /*3fb0*/  IMAD.X R43, RZ, RZ, R52, P3 ;  /* 0x000000ffff2b7224 */ /* 0x000fe200018e0634 */
[----:B------:R-:W-:-:S03]  /*3fc0*/  IADD3 R56, P3, PT, R0, R56, RZ ;  /* 0x0000003800387210 */ /* 0x000fc60007f7e0ff */
[----:B------:R-:W-:Y:S01]  /*3fd0*/  IMAD.X R49, RZ, RZ, R55, P5 ;  /* 0x000000ffff317224 */ /* 0x000fe200028e0637 */
[C---:B------:R-:W-:Y:S01]  /*3fe0*/  IADD3 R62, P5, PT, R0.reuse, R62, RZ ;  /* 0x0000003e003e7210 */ /* 0x040fe20007fbe0ff */
[----:B------:R-:W-:Y:S01]  /*3ff0*/  IMAD.X R57, RZ, RZ, R59, P3 ;  /* 0x000000ffff397224 */ /* 0x000fe200018e063b */
[C---:B------:R-:W-:Y:S01]  /*4000*/  IADD3 R64, P3, PT, R0.reuse, R64, RZ ;  /* 0x0000004000407210 */ /* 0x040fe20007f7e0ff */
[----:B------:R-:W-:Y:S01]  /*4010*/  IMAD.X R59, RZ, RZ, R63, P6 ;  /* 0x000000ffff3b7224 */ /* 0x000fe200030e063f */
[C---:B------:R-:W-:Y:S02]  /*4020*/  IADD3 R66, P6, PT, R0.reuse, R66, RZ ;  /* 0x0000004200427210 */ /* 0x040fe40007fde0ff */
[----:B--2---:R-:W-:Y:S01]  /*4030*/  SHF.R.U32.HI R161, RZ, 0x5, R161 ;  /* 0x00000005ffa17819 */ /* 0x004fe200000116a1 */
[----:B------:R-:W-:Y:S01]  /*4040*/  IMAD.X R63, RZ, RZ, R65, P5 ;  /* 0x000000ffff3f7224 */ /* 0x000fe200028e0641 */
[----:B------:R-:W0:Y:S02]  /*4050*/  LDSM.16.M88.4 R52, [R2+0x100] ;  /* 0x000100000234783b */ /* 0x000e240000000200 */
[----:B------:R-:W-:Y:S01]  /*4060*/  SGXT.U32 R161, R161, 0x2 ;  /* 0x00000002a1a1781a */ /* 0x000fe20000000000 */
[----:B------:R-:W-:Y:S01]  /*4070*/  IMAD.X R65, RZ, RZ, R97, P3 ;  /* 0x000000ffff417224 */ /* 0x000fe200018e0661 */
[C---:B------:R-:W-:Y:S01]  /*4080*/  IADD3 R160, P5, PT, R0.reuse, R160, RZ ;  /* 0x000000a000a07210 */ /* 0x040fe20007fbe0ff */
[----:B------:R-:W-:Y:S01]  /*4090*/  IMAD.X R67, RZ, RZ, R67, P6 ;  /* 0x000000ffff437224 */ /* 0x000fe200030e0643 */
[----:B------:R-:W-:Y:S01]  /*40a0*/  LOP3.LUT R161, R161, 0x78, RZ, 0xfc, !PT ;  /* 0x00000078a1a17812 */ /* 0x000fe200078efcff */
[----:B------:R-:W-:Y:S01]  /*40b0*/  IMAD.X R97, RZ, RZ, R128, P4 ;  /* 0x000000ffff617224 */ /* 0x000fe200020e0680 */
[----:B------:R-:W-:-:S02]  /*40c0*/  IADD3 R192, P3, PT, R0, R192, RZ ;  /* 0x000000c000c07210 */ /* 0x000fc40007f7e0ff */
[C---:B------:R-:W-:Y:S02]  /*40d0*/  IADD3 R196, P6, PT, R0.reuse, R196, RZ ;  /* 0x000000c400c47210 */ /* 0x040fe40007fde0ff */
[----:B-1----:R-:W-:Y:S01]  /*40e0*/  LEA R239, P2, R161, UR18, 0xa ;  /* 0x00000012a1ef7c11 */ /* 0x002fe2000f8450ff */
[----:B------:R-:W-:Y:S01]  /*40f0*/  IMAD.X R161, RZ, RZ, R129, P5 ;  /* 0x000000ffffa17224 */ /* 0x000fe200028e0681 */
[C---:B------:R-:W-:Y:S01]  /*4100*/  IADD3 R128, P4, PT, R0.reuse, R3, RZ ;  /* 0x0000000300807210 */ /* 0x040fe20007f9e0ff */
[----:B------:R-:W-:Y:S01]  /*4110*/  IMAD.X R193, RZ, RZ, R193, P3 ;  /* 0x000000ffffc17224 */ /* 0x000fe200018e06c1 */
[C---:B------:R-:W-:Y:S01]  /*4120*/  IADD3 R250, P5, PT, R0.reuse, R197, RZ ;  /* 0x000000c500fa7210 */ /* 0x040fe20007fbe0ff */
[----:B------:R-:W-:Y:S01]  /*4130*/  IMAD.X R197, RZ, RZ, R228, P6 ;  /* 0x000000ffffc57224 */ /* 0x000fe200030e06e4 */
[----:B------:R-:W-:Y:S01]  /*4140*/  IADD3 R228, P3, PT, R0, R236, RZ ;  /* 0x000000ec00e47210 */ /* 0x000fe20007f7e0ff */
[----:B------:R-:W-:Y:S01]  /*4150*/  IMAD.X R129, RZ, RZ, R237, P4 ;  /* 0x000000ffff817224 */ /* 0x000fe200020e06ed */
[----:B-----5:R-:W-:Y:S01]  /*4160*/  LEA R240, P4, R240, UR4, 0xa ;  /* 0x00000004f0f07c11 */ /* 0x020fe2000f8850ff */
[----:B------:R-:W-:Y:S01]  /*4170*/  IMAD.X R251, RZ, RZ, R229, P5 ;  /* 0x000000fffffb7224 */ /* 0x000fe200028e06e5 */
[----:B------:R-:W2:Y:S01]  /*4180*/  LDL.LU R3, [R1+0x68] ;  /* 0x0000680001037983 */ /* 0x000ea20000300800 */
[C---:B------:R-:W-:Y:S01]  /*4190*/  IADD3 R236, P6, PT, R0.reuse, R238, RZ ;  /* 0x000000ee00ec7210 */ /* 0x040fe20007fde0ff */
[----:B------:R-:W-:Y:S01]  /*41a0*/  IMAD.X R229, RZ, RZ, R241, P3 ;  /* 0x000000ffffe57224 */ /* 0x000fe200018e06f1 */
[C---:B------:R-:W-:Y:S01]  /*41b0*/  IADD3 R238, P5, PT, R0.reuse, R239, RZ ;  /* 0x000000ef00ee7210 */ /* 0x040fe20007fbe0ff */
[----:B------:R-:W3:Y:S01]  /*41c0*/  LDL.LU R237, [R1+0x8] ;  /* 0x0000080001ed7983 */ /* 0x000ee20000300800 */
[----:B------:R-:W-:-:S03]  /*41d0*/  IADD3 R240, P3, PT, R0, R240, RZ ;  /* 0x000000f000f07210 */ /* 0x000fc60007f7e0ff */
[----:B------:R-:W4:Y:S04]  /*41e0*/  LDL.LU R239, [R1+0x4] ;  /* 0x0000040001ef7983 */ /* 0x000f280000300800 */
[----:B------:R-:W5:Y:S04]  /*41f0*/  LDL.LU R241, [R1+0x60] ;  /* 0x0000600001f17983 */ /* 0x000f680000300800 */
[----:B------:R-:W2:Y:S04]  /*4200*/  LDL.LU R0, [R1+0x64] ;  /* 0x0000640001007983 */ /* 0x000ea80000300800 */
[----:B------:R1:W-:Y:S04]  /*4210*/  STG.E desc[UR12][R128.64], R198 ;  /* 0x000000c680007986 */ /* 0x0003e8000c10190c */
[----:B-1----:R-:W2:Y:S04]  /*4220*/  LDL.LU R198, [R1] ;  /* 0x0000000001c67983 */ /* 0x002ea80000300800 */
[----:B------:R-:W-:Y:S04]  /*4230*/  STG.E desc[UR12][R128.64+0x80], R230 ;  /* 0x000080e680007986 */ /* 0x000fe8000c10190c */
        /* <DEDUP_REMOVED lines=20> */
[----:B0-----:R-:W-:Y:S04]  /*4380*/  STG.E desc[UR12][R242.64+0x380], R52 ;  /* 0x00038034f2007986 */ /* 0x001fe8000c10190c */
[----:B------:R-:W0:Y:S04]  /*4390*/  LDSM.16.M88.4 R128, [R2+0x200] ;  /* 0x000200000280783b */ /* 0x000e280000000200 */
[----:B--2---:R-:W-:Y:S04]  /*43a0*/  STG.E desc[UR12][R242.64], R198 ;  /* 0x000000c6f2007986 */ /* 0x004fe8000c10190c */
[----:B----4-:R-:W-:Y:S04]  /*43b0*/  STG.E desc[UR12][R248.64], R239 ;  /* 0x000000eff8007986 */ /* 0x010fe8000c10190c */
[----:B------:R-:W-:Y:S04]  /*43c0*/  STG.E desc[UR12][R248.64+0x80], R225 ;  /* 0x000080e1f8007986 */ /* 0x000fe8000c10190c */
[----:B------:R-:W-:Y:S04]  /*43d0*/  STG.E desc[UR12][R248.64+0x100], R157 ;  /* 0x0001009df8007986 */ /* 0x000fe8000c10190c */
[----:B------:R-:W-:Y:S04]  /*43e0*/  STG.E desc[UR12][R248.64+0x180], R189 ;  /* 0x000180bdf8007986 */ /* 0x000fe8000c10190c */
[----:B------:R-:W-:Y:S04]  /*43f0*/  STG.E desc[UR12][R248.64+0x200], R93 ;  /* 0x0002005df8007986 */ /* 0x000fe8000c10190c */
[----:B------:R-:W-:Y:S04]  /*4400*/  STG.E desc[UR12][R248.64+0x280], R125 ;  /* 0x0002807df8007986 */ /* 0x000fe8000c10190c */
[----:B------:R-:W-:Y:S04]  /*4410*/  STG.E desc[UR12][R248.64+0x300], R233 ;  /* 0x000300e9f8007986 */ /* 0x000fe8000c10190c */
[----:B------:R-:W-:Y:S04]  /*4420*/  STG.E desc[UR12][R248.64+0x380], R53 ;  /* 0x00038035f8007986 */ /* 0x000fe8000c10190c */
[----:B---3--:R-:W-:Y:S04]  /*4430*/  STG.E desc[UR12][R246.64], R237 ;  /* 0x000000edf6007986 */ /* 0x008fe8000c10190c */
[----:B------:R-:W-:Y:S04]  /*4440*/  STG.E desc[UR12][R246.64+0x80], R226 ;  /* 0x000080e2f6007986 */ /* 0x000fe8000c10190c */
[----:B------:R-:W-:Y:S04]  /*4450*/  STG.E desc[UR12][R246.64+0x100], R158 ;  /* 0x0001009ef6007986 */ /* 0x000fe8000c10190c */
[----:B------:R-:W-:Y:S04]  /*4460*/  STG.E desc[UR12][R246.64+0x180], R190 ;  /* 0x000180bef6007986 */ /* 0x000fe8000c10190c */
[----:B------:R-:W-:Y:S04]  /*4470*/  STG.E desc[UR12][R246.64+0x200], R94 ;  /* 0x0002005ef6007986 */ /* 0x000fe8000c10190c */
[----:B------:R-:W-:Y:S04]  /*4480*/  STG.E desc[UR12][R246.64+0x280], R126 ;  /* 0x0002807ef6007986 */ /* 0x000fe8000c10190c */
[----:B------:R-:W-:Y:S04]  /*4490*/  STG.E desc[UR12][R246.64+0x300], R234 ;  /* 0x000300eaf6007986 */ /* 0x000fe8000c10190c */
[----:B------:R-:W-:Y:S04]  /*44a0*/  STG.E desc[UR12][R246.64+0x380], R54 ;  /* 0x00038036f6007986 */ /* 0x000fe8000c10190c */
[----:B------:R1:W-:Y:S04]  /*44b0*/  STG.E desc[UR12][R244.64], R252 ;  /* 0x000000fcf4007986 */ /* 0x0003e8000c10190c */
[----:B-1----:R-:W2:Y:S04]  /*44c0*/  LDL.LU R252, [R1+0x6c] ;  /* 0x00006c0001fc7983 */ /* 0x002ea80000300800 */
[----:B------:R-:W-:Y:S04]  /*44d0*/  STG.E desc[UR12][R244.64+0x80], R227 ;  /* 0x000080e3f4007986 */ /* 0x000fe8000c10190c */
[----:B------:R-:W-:Y:S04]  /*44e0*/  STG.E desc[UR12][R244.64+0x100], R159 ;  /* 0x0001009ff4007986 */ /* 0x000fe8000c10190c */
[----:B------:R-:W-:Y:S04]  /*44f0*/  STG.E desc[UR12][R244.64+0x180], R191 ;  /* 0x000180bff4007986 */ /* 0x000fe8000c10190c */
[----:B------:R-:W-:Y:S04]  /*4500*/  STG.E desc[UR12][R244.64+0x200], R95 ;  /* 0x0002005ff4007986 */ /* 0x000fe8000c10190c */
[----:B------:R-:W-:Y:S04]  /*4510*/  STG.E desc[UR12][R244.64+0x280], R127 ;  /* 0x0002807ff4007986 */ /* 0x000fe8000c10190c */
[----:B------:R-:W-:Y:S04]  /*4520*/  STG.E desc[UR12][R244.64+0x300], R235 ;  /* 0x000300ebf4007986 */ /* 0x000fe8000c10190c */
[----:B------:R-:W-:Y:S04]  /*4530*/  STG.E desc[UR12][R244.64+0x380], R55 ;  /* 0x00038037f4007986 */ /* 0x000fe8000c10190c */
[----:B-----5:R-:W-:Y:S04]  /*4540*/  STG.E desc[UR12][R4.64], R241 ;  /* 0x000000f104007986 */ /* 0x020fe8000c10190c */
[----:B------:R-:W-:Y:S04]  /*4550*/  STG.E desc[UR12][R4.64+0x80], R220 ;  /* 0x000080dc04007986 */ /* 0x000fe8000c10190c */
[----:B------:R-:W-:Y:S04]  /*4560*/  STG.E desc[UR12][R4.64+0x100], R152 ;  /* 0x0001009804007986 */ /* 0x000fe8000c10190c */
[----:B------:R-:W-:Y:S04]  /*4570*/  STG.E desc[UR12][R4.64+0x180], R184 ;  /* 0x000180b804007986 */ /* 0x000fe8000c10190c */
[----:B------:R-:W-:Y:S04]  /*4580*/  STG.E desc[UR12][R4.64+0x200], R88 ;  /* 0x0002005804007986 */ /* 0x000fe8000c10190c */
[----:B------:R-:W-:Y:S04]  /*4590*/  STG.E desc[UR12][R4.64+0x280], R120 ;  /* 0x0002807804007986 */ /* 0x000fe8000c10190c */
[----:B------:R-:W-:Y:S04]  /*45a0*/  STG.E desc[UR12][R4.64+0x300], R32 ;  /* 0x0003002004007986 */ /* 0x000fe8000c10190c */
[----:B0-----:R-:W-:Y:S04]  /*45b0*/  STG.E desc[UR12][R4.64+0x380], R128 ;  /* 0x0003808004007986 */ /* 0x001fe8000c10190c */
[----:B------:R-:W3:Y:S04]  /*45c0*/  LDL.LU R198, [R1+0x50] ;  /* 0x0000500001c67983 */ /* 0x000ee80000300800 */
        /* <DEDUP_REMOVED lines=8> */
[----:B------:R-:W4:Y:S04]  /*4650*/  LDL.LU R239, [R1+0x54] ;  /* 0x0000540001ef7983 */ /* 0x000f280000300800 */
        /* <DEDUP_REMOVED lines=8> */
[----:B------:R-:W5:Y:S04]  /*46e0*/  LDL.LU R237, [R1+0x58] ;  /* 0x0000580001ed7983 */ /* 0x000f680000300800 */
[----:B------:R-:W0:Y:S04]  /*46f0*/  LDSM.16.M88.4 R52, [R2+0x300] ;  /* 0x000300000234783b */ /* 0x000e280000000200 */
[----:B------:R-:W1:Y:S04]  /*4700*/  LDSM.16.M88.4 R4, [R2+0x400] ;  /* 0x000400000204783b */ /* 0x000e680000000200 */
[----:B------:R-:W0:Y:S04]  /*4710*/  LDSM.16.M88.4 R8, [R2+0x500] ;  /* 0x000500000208783b */ /* 0x000e280000000200 */
[----:B--2---:R2:W-:Y:S04]  /*4720*/  STG.E desc[UR12][R36.64], R252 ;  /* 0x000000fc24007986 */ /* 0x0045e8000c10190c */
[----:B--2---:R-:W2:Y:S04]  /*4730*/  LDL.LU R252, [R1+0x5c] ;  /* 0x00005c0001fc7983 */ /* 0x004ea80000300800 */
        /* <DEDUP_REMOVED lines=21> */
[----:B----4-:R-:W-:Y:S04]  /*4890*/  STG.E desc[UR12][R40.64], R239 ;  /* 0x000000ef28007986 */ /* 0x010fe8000c10190c */
        /* <DEDUP_REMOVED lines=11> */
[----:B------:R-:W5:Y:S04]  /*4950*/  LDL.LU R3, [R1+0x48] ;  /* 0x0000480001037983 */ /* 0x000f680000300800 */
[----:B--2---:R0:W-:Y:S04]  /*4960*/  STG.E desc[UR12][R44.64], R252 ;  /* 0x000000fc2c007986 */ /* 0x0041e8000c10190c */
[----:B0-----:R-:W2:Y:S04]  /*4970*/  LDL.LU R252, [R1+0x4c] ;  /* 0x00004c0001fc7983 */ /* 0x001ea80000300800 */
        /* <DEDUP_REMOVED lines=14> */
[----:B-1----:R-:W-:Y:S04]  /*4a60*/  STG.E desc[UR12][R46.64+0x380], R4 ;  /* 0x000380042e007986 */ /* 0x002fe8000c10190c */
        /* <DEDUP_REMOVED lines=19> */
[----:B------:R-:W0:Y:S04]  /*4ba0*/  LDSM.16.M88.4 R28, [R2+0x600] ;  /* 0x00060000021c783b */ /* 0x000e280000000200 */
[----:B--2---:R1:W-:Y:S04]  /*4bb0*/  STG.E desc[UR12][R58.64], R252 ;  /* 0x000000fc3a007986 */ /* 0x0043e8000c10190c */
        /* <DEDUP_REMOVED lines=8> */
[----:B------:R-:W2:Y:S04]  /*4c40*/  LDL.LU R241, [R1+0x20] ;  /* 0x0000200001f17983 */ /* 0x000ea80000300800 */
        /* <DEDUP_REMOVED lines=16> */
[----:B------:R-:W3:Y:S04]  /*4d50*/  LDL.LU R0, [R1+0x24] ;  /* 0x0000240001007983 */ /* 0x000ee80000300800 */
        /* <DEDUP_REMOVED lines=8> */
[----:B------:R-:W4:Y:S04]  /*4de0*/  LDL.LU R3, [R1+0x28] ;  /* 0x0000280001037983 */ /* 0x000f280000300800 */
[----:B------:R-:W1:Y:S04]  /*4df0*/  LDSM.16.M88.4 R4, [R2+0x700] ;  /* 0x000700000204783b */ /* 0x000e680000000200 */
[----:B--2---:R2:W-:Y:S04]  /*4e00*/  STG.E desc[UR12][R66.64], R252 ;  /* 0x000000fc42007986 */ /* 0x0045e8000c10190c */
[----:B--2---:R-:W2:Y:S04]  /*4e10*/  LDL.LU R252, [R1+0x2c] ;  /* 0x00002c0001fc7983 */ /* 0x004ea80000300800 */
[----:B------:R-:W5:Y:S04]  /*4e20*/  LDL.LU R237, [R1+0x10] ;  /* 0x0000100001ed7983 */ /* 0x000f680000300800 */
[----:B------:R-:W5:Y:S04]  /*4e30*/  LDL.LU R239, [R1+0x14] ;  /* 0x0000140001ef7983 */ /* 0x000f680000300800 */
        /* <DEDUP_REMOVED lines=28> */
[----:B----4-:R0:W-:Y:S04]  /*5000*/  STG.E desc[UR12][R192.64], R3 ;  /* 0x00000003c0007986 */ /* 0x0101e8000c10190c */
[----:B------:R-:W-:Y:S04]  /*5010*/  STG.E desc[UR12][R192.64+0x300], R18 ;  /* 0x00030012c0007986 */ /* 0x000fe8000c10190c */
[----:B------:R-:W-:Y:S04]  /*5020*/  STG.E desc[UR12][R192.64+0x380], R30 ;  /* 0x0003801ec0007986 */ /* 0x000fe8000c10190c */
[----:B0-----:R-:W3:Y:S04]  /*5030*/  LDL.LU R3, [R1+0x18] ;  /* 0x0000180001037983 */ /* 0x001ee80000300800 */
[----:B--2---:R0:W-:Y:S02]  /*5040*/  STG.E desc[UR12][R196.64], R252 ;  /* 0x000000fcc4007986 */ /* 0x0041e4000c10190c */
[----:B0-----:R-:W0:Y:S02]  /*5050*/  S2R R252, SR_TID.X ;  /* 0x0000000000fc7919 */ /* 0x001e240000002100 */
[----:B0-----:R-:W-:-:S04]  /*5060*/  SHF.R.U32.HI R252, RZ, 0x5, R252 ;  /* 0x00000005fffc7819 */ /* 0x001fc800000116fc */
[----:B------:R-:W-:-:S04]  /*5070*/  SGXT.U32 R252, R252, 0x2 ;  /* 0x00000002fcfc781a */ /* 0x000fc80000000000 */
[----:B------:R-:W-:-:S05]  /*5080*/  LOP3.LUT R252, R252, 0x74, RZ, 0xfc, !PT ;  /* 0x00000074fcfc7812 */ /* 0x000fca00078efcff */
[----:B------:R-:W-:Y:S02]  /*5090*/  IMAD.SHL.U32 R0, R252, 0x100, RZ ;  /* 0x00000100fc007824 */ /* 0x000fe400078e00ff */
[----:B------:R-:W2:Y:S03]  /*50a0*/  LDL.LU R252, [R1+0x1c] ;  /* 0x00001c0001fc7983 */ /* 0x000ea60000300800 */
[----:B------:R-:W-:Y:S01]  /*50b0*/  LEA.HI.X R0, R0, UR33, RZ, 0x2, P0 ;  /* 0x0000002100007c11 */ /* 0x000fe200080f14ff */
[----:B------:R-:W-:Y:S04]  /*50c0*/  STG.E desc[UR12][R196.64+0x80], R207 ;  /* 0x000080cfc4007986 */ /* 0x000fe8000c10190c */
[----:B------:R-:W-:Y:S04]  /*50d0*/  STG.E desc[UR12][R196.64+0x100], R139 ;  /* 0x0001008bc4007986 */ /* 0x000fe8000c10190c */
[----:B------:R-:W-:Y:S04]  /*50e0*/  STG.E desc[UR12][R196.64+0x180], R171 ;  /* 0x000180abc4007986 */ /* 0x000fe8000c10190c */
[----:B------:R-:W-:Y:S04]  /*50f0*/  STG.E desc[UR12][R196.64+0x200], R75 ;  /* 0x0002004bc4007986 */ /* 0x000fe8000c10190c */
[----:B------:R-:W-:Y:S04]  /*5100*/  STG.E desc[UR12][R196.64+0x280], R115 ;  /* 0x00028073c4007986 */ /* 0x000fe8000c10190c */
[----:B------:R-:W-:Y:S04]  /*5110*/  STG.E desc[UR12][R196.64+0x300], R19 ;  /* 0x00030013c4007986 */ /* 0x000fe8000c10190c */
[----:B------:R-:W-:Y:S04]  /*5120*/  STG.E desc[UR12][R196.64+0x380], R31 ;  /* 0x0003801fc4007986 */ /* 0x000fe8000c10190c */
[----:B-----5:R0:W-:Y:S01]  /*5130*/  STG.E desc[UR12][R228.64], R237 ;  /* 0x000000ede4007986 */ /* 0x0201e2000c10190c */
[----:B------:R-:W4:Y:S03]  /*5140*/  S2R R241, SR_TID.X ;  /* 0x0000000000f17919 */ /* 0x000f260000002100 */
[----:B------:R-:W-:Y:S01]  /*5150*/  STG.E desc[UR12][R228.64+0x80], R200 ;  /* 0x000080c8e4007986 */ /* 0x000fe2000c10190c */
[----:B0-----:R-:W-:-:S03]  /*5160*/  IMAD.X R237, RZ, RZ, R0, P6 ;  /* 0x000000ffffed7224 */ /* 0x001fc600030e0600 */
[----:B------:R-:W-:Y:S04]  /*5170*/  STG.E desc[UR12][R228.64+0x100], R132 ;  /* 0x00010084e4007986 */ /* 0x000fe8000c10190c */
[----:B------:R-:W-:Y:S04]  /*5180*/  STG.E desc[UR12][R228.64+0x180], R164 ;  /* 0x000180a4e4007986 */ /* 0x000fe8000c10190c */
[----:B------:R-:W-:Y:S04]  /*5190*/  STG.E desc[UR12][R228.64+0x200], R68 ;  /* 0x00020044e4007986 */ /* 0x000fe8000c10190c */
[----:B------:R-:W-:Y:S04]  /*51a0*/  STG.E desc[UR12][R228.64+0x280], R104 ;  /* 0x00028068e4007986 */ /* 0x000fe8000c10190c */
[----:B------:R-:W-:Y:S04]  /*51b0*/  STG.E desc[UR12][R228.64+0x300], R12 ;  /* 0x0003000ce4007986 */ /* 0x000fe8000c10190c */
[----:B-1----:R-:W-:Y:S04]  /*51c0*/  STG.E desc[UR12][R228.64+0x380], R4 ;  /* 0x00038004e4007986 */ /* 0x002fe8000c10190c */
[----:B------:R0:W-:Y:S02]  /*51d0*/  STG.E desc[UR12][R236.64], R239 ;  /* 0x000000efec007986 */ /* 0x0001e4000c10190c */
[----:B0-----:R-:W0:Y:S01]  /*51e0*/  S2R R239, SR_TID.X ;  /* 0x0000000000ef7919 */ /* 0x001e220000002100 */
[----:B----4-:R-:W-:-:S04]  /*51f0*/  SHF.R.U32.HI R241, RZ, 0x5, R241 ;  /* 0x00000005fff17819 */ /* 0x010fc800000116f1 */
[----:B------:R-:W-:-:S04]  /*5200*/  SGXT.U32 R241, R241, 0x2 ;  /* 0x00000002f1f1781a */ /* 0x000fc80000000000 */
[----:B------:R-:W-:-:S05]  /*5210*/  LOP3.LUT R241, R241, 0x78, RZ, 0xfc, !PT ;  /* 0x00000078f1f17812 */ /* 0x000fca00078efcff */
[----:B------:R-:W-:-:S05]  /*5220*/  IMAD.SHL.U32 R0, R241, 0x100, RZ ;  /* 0x00000100f1007824 */ /* 0x000fca00078e00ff */
[----:B------:R-:W-:Y:S02]  /*5230*/  LEA.HI.X R2, R0, UR19, RZ, 0x2, P2 ;  /* 0x0000001300027c11 */ /* 0x000fe400090f14ff */
[----:B0-----:R-:W-:-:S04]  /*5240*/  SHF.R.U32.HI R239, RZ, 0x5, R239 ;  /* 0x00000005ffef7819 */ /* 0x001fc800000116ef */
[----:B------:R-:W-:-:S04]  /*5250*/  SGXT.U32 R239, R239, 0x2 ;  /* 0x00000002efef781a */ /* 0x000fc80000000000 */
[----:B------:R-:W-:-:S05]  /*5260*/  LOP3.LUT R239, R239, 0x7c, RZ, 0xfc, !PT ;  /* 0x0000007cefef7812 */ /* 0x000fca00078efcff */
[----:B------:R-:W-:-:S05]  /*5270*/  IMAD.SHL.U32 R0, R239, 0x100, RZ ;  /* 0x00000100ef007824 */ /* 0x000fca00078e00ff */
[----:B------:R-:W-:Y:S01]  /*5280*/  LEA.HI.X R0, R0, UR5, RZ, 0x2, P4 ;  /* 0x0000000500007c11 */ /* 0x000fe2000a0f14ff */
[----:B------:R-:W-:Y:S01]  /*5290*/  IMAD.X R239, RZ, RZ, R2, P5 ;  /* 0x000000ffffef7224 */ /* 0x000fe200028e0602 */
[----:B------:R0:W-:Y:S03]  /*52a0*/  STG.E desc[UR12][R236.64+0x80], R201 ;  /* 0x000080c9ec007986 */ /* 0x0001e6000c10190c */
[----:B------:R-:W-:Y:S01]  /*52b0*/  IMAD.X R241, RZ, RZ, R0, P3 ;  /* 0x000000fffff17224 */ /* 0x000fe200018e0600 */
[----:B------:R0:W-:Y:S04]  /*52c0*/  STG.E desc[UR12][R236.64+0x100], R133 ;  /* 0x00010085ec007986 */ /* 0x0001e8000c10190c */
[----:B------:R0:W-:Y:S04]  /*52d0*/  STG.E desc[UR12][R236.64+0x180], R165 ;  /* 0x000180a5ec007986 */ /* 0x0001e8000c10190c */
[----:B------:R0:W-:Y:S04]  /*52e0*/  STG.E desc[UR12][R236.64+0x200], R69 ;  /* 0x00020045ec007986 */ /* 0x0001e8000c10190c */
[----:B------:R0:W-:Y:S04]  /*52f0*/  STG.E desc[UR12][R236.64+0x280], R105 ;  /* 0x00028069ec007986 */ /* 0x0001e8000c10190c */
[----:B------:R0:W-:Y:S04]  /*5300*/  STG.E desc[UR12][R236.64+0x300], R13 ;  /* 0x0003000dec007986 */ /* 0x0001e8000c10190c */
[----:B------:R0:W-:Y:S04]  /*5310*/  STG.E desc[UR12][R236.64+0x380], R5 ;  /* 0x00038005ec007986 */ /* 0x0001e8000c10190c */
[----:B---3--:R0:W-:Y:S04]  /*5320*/  STG.E desc[UR12][R238.64], R3 ;  /* 0x00000003ee007986 */ /* 0x0081e8000c10190c */
[----:B------:R0:W-:Y:S04]  /*5330*/  STG.E desc[UR12][R238.64+0x80], R202 ;  /* 0x000080caee007986 */ /* 0x0001e8000c10190c */
        /* <DEDUP_REMOVED lines=13> */
[----:B--2---:R0:W-:Y:S01]  /*5410*/  STG.E desc[UR12][R240.64], R252 ;  /* 0x000000fcf0007986 */ /* 0x0041e2000c10190c */
[----:B------:R-:W-:Y:S06]  /*5420*/  BAR.SYNC.DEFER_BLOCKING 0x0 ;  /* 0x0000000000007b1d */ /* 0x000fec0000010000 */
[----:B------:R-:W-:Y:S05]  /*5430*/  @P1 BRA `(.L_x_8) ;  /* 0x00000000009c1947 */ /* 0x000fea0003800000 */
[----:B------:R-:W-:Y:S01]  /*5440*/  NOP ;  /* 0x0000000000007918 */ /* 0x000fe20000000000 */
[----:B------:R-:W-:Y:S01]  /*5450*/  UMOV UR4, 0x50 ;  /* 0x0000005000047882 */ /* 0x000fe20000000000 */
[----:B------:R-:W-:Y:S01]  /*5460*/  IMAD.U32 R0, RZ, RZ, UR11 ;  /* 0x0000000bff007e24 */ /* 0x000fe2000f8e00ff */
[----:B------:R-:W-:Y:S01]  /*5470*/  ULEA UR6, UR6, UR4, 0x18 ;  /* 0x0000000406067291 */ /* 0x000fe2000f8ec0ff */
[----:B0-----:R-:W-:Y:S02]  /*5480*/  IMAD.MOV.U32 R3, RZ, RZ, 0xff ;  /* 0x000000ffff037424 */ /* 0x001fe400078e00ff */
[----:B------:R-:W-:Y:S01]  /*5490*/  IMAD.MOV.U32 R7, RZ, RZ, 0x1 ;  /* 0x00000001ff077424 */ /* 0x000fe200078e00ff */
[----:B------:R-:W-:-:S04]  /*54a0*/  LOP3.LUT R0, R0, 0xffff, RZ, 0xc0, !PT ;  /* 0x0000ffff00007812 */ /* 0x000fc800078ec0ff */
[----:B------:R-:W-:Y:S01]  /*54b0*/  SHF.R.U32.HI R0, RZ, 0x5, R0 ;  /* 0x00000005ff007819 */ /* 0x000fe20000011600 */
[----:B------:R-:W0:Y:S04]  /*54c0*/  LDS R5, [UR6] ;  /* 0x00000006ff057984 */ /* 0x000e280008000800 */
[----:B------:R-:W-:Y:S01]  /*54d0*/  VIADD R2, R0, 0x10 ;  /* 0x0000001000027836 */ /* 0x000fe20000000000 */
[----:B------:R-:W-:-:S04]  /*54e0*/  SHF.L.U32 R0, R3, R0, RZ ;  /* 0x0000000003007219 */ /* 0x000fc800000006ff */
[----:B------:R-:W-:-:S04]  /*54f0*/  SHF.L.U32 R3, R7, R2, RZ ;  /* 0x0000000207037219 */ /* 0x000fc800000006ff */
[----:B------:R-:W-:-:S04]  /*5500*/  LOP3.LUT R0, R3, R0, RZ, 0xfc, !PT ;  /* 0x0000000003007212 */ /* 0x000fc800078efcff */
[C---:B------:R-:W-:Y:S02]  /*5510*/  LOP3.LUT R2, R0.reuse, 0xffff, RZ, 0xc0, !PT ;  /* 0x0000ffff00027812 */ /* 0x040fe400078ec0ff */
[----:B0-----:R-:W-:-:S04]  /*5520*/  LOP3.LUT R3, R0, 0xffff, R5, 0x80, !PT ;  /* 0x0000ffff00037812 */ /* 0x001fc800078e8005 */
[----:B------:R-:W-:-:S13]  /*5530*/  ISETP.NE.AND P0, PT, R3, R2, PT ;  /* 0x000000020300720c */ /* 0x000fda0003f05270 */
[----:B------:R-:W-:Y:S05]  /*5540*/  @P0 BRA `(.L_x_9) ;  /* 0x0000000000500947 */ /* 0x000fea0003800000 */
[----:B------:R-:W-:Y:S02]  /*5550*/  SHF.R.U32.HI R5, RZ, 0x10, R5 ;  /* 0x00000010ff057819 */ /* 0x000fe40000011605 */
[----:B------:R-:W-:-:S04]  /*5560*/  SHF.R.U32.HI R2, RZ, 0x10, R0 ;  /* 0x00000010ff027819 */ /* 0x000fc80000011600 */
[----:B------:R-:W-:-:S04]  /*5570*/  LOP3.LUT R5, R5, R2, RZ, 0xc0, !PT ;  /* 0x0000000205057212 */ /* 0x000fc800078ec0ff */
[----:B------:R-:W-:-:S13]  /*5580*/  ISETP.NE.AND P0, PT, R5, R2, PT ;  /* 0x000000020500720c */ /* 0x000fda0003f05270 */
[----:B------:R-:W-:Y:S05]  /*5590*/  @P0 BRA `(.L_x_10) ;  /* 0x0000000000300947 */ /* 0x000fea0003800000 */
[----:B------:R-:W-:Y:S01]  /*55a0*/  R2UR UR4, R0 ;  /* 0x00000000000472ca */ /* 0x000fe200000e0000 */
[----:B------:R-:W-:Y:S01]  /*55b0*/  VOTEU.ANY UR5, UPT, PT ;  /* 0x0000000000057886 */ /* 0x000fe200038e0100 */
[----:B------:R-:W0:Y:S01]  /*55c0*/  S2R R0, SR_LANEID ;  /* 0x0000000000007919 */ /* 0x000e220000000000 */
[----:B------:R-:W-:-:S10]  /*55d0*/  UFLO.U32 UR5, UR5 ;  /* 0x00000005000572bd */ /* 0x000fd400080e0000 */
[----:B------:R-:W-:-:S06]  /*55e0*/  ULOP3.LUT UR4, URZ, UR4, URZ, 0x33, !UPT ;  /* 0x00000004ff047292 */ /* 0x000fcc000f8e33ff */
[----:B------:R-:W-:-:S04]  /*55f0*/  IMAD.U32 R2, RZ, RZ, UR4 ;  /* 0x00000004ff027e24 */ /* 0x000fc8000f8e00ff */
[----:B------:R-:W1:Y:S02]  /*5600*/  REDUX UR7, R2 ;  /* 0x00000000020773c4 */ /* 0x000e640000000000 */
[----:B------:R2:W-:Y:S01]  /*5610*/  UTCATOMSWS.AND URZ, UR4 ;  /* 0x0000000400ff79e3 */ /* 0x0005e20008000000 */
[----:B0-----:R-:W-:Y:S01]  /*5620*/  ISETP.EQ.U32.AND P0, PT, R0, UR5, PT ;  /* 0x0000000500007c0c */ /* 0x001fe2000bf02070 */
[----:B-1----:R-:W-:-:S12]  /*5630*/  IMAD.U32 R0, RZ, RZ, UR7 ;  /* 0x00000007ff007e24 */ /* 0x002fd8000f8e00ff */
[----:B------:R2:W-:Y:S01]  /*5640*/  @P0 ATOMS.AND RZ, [UR6], R0 ;  /* 0x00000000ffff098c */ /* 0x0005e2000a800006 */
[----:B------:R-:W-:Y:S05]  /*5650*/  BRA `(.L_x_8) ;  /* 0x0000000000147947 */ /* 0x000fea0003800000 */
.L_x_10:
[----:B------:R-:W-:-:S07]  /*5660*/  MOV R2, 0x5680 ;  /* 0x0000568000027802 */ /* 0x000fce0000000f00 */
[----:B------:R-:W-:Y:S05]  /*5670*/  CALL.REL.NOINC `($__internal_0_$__cuda_sm10x_tcgen05_guardrail_trap_col_being_dealloced_not_returned_by_alloc) ;  /* 0x0000000000207944 */ /* 0x000fea0003c00000 */
[----:B------:R-:W-:Y:S05]  /*5680*/  BRA `(.L_x_8) ;  /* 0x0000000000087947 */ /* 0x000fea0003800000 */
.L_x_9:
[----:B------:R-:W-:-:S07]  /*5690*/  MOV R2, 0x56b0 ;  /* 0x000056b000027802 */ /* 0x000fce0000000f00 */
[----:B------:R-:W-:Y:S05]  /*56a0*/  CALL.REL.NOINC `($__internal_2_$__cuda_sm10x_tcgen05_guardrail_trap_unallocated_columns_being_dealloced) ;  /* 0x00000000002c7944 */ /* 0x000fea0003c00000 */
.L_x_8:
[----:B------:R-:W-:Y:S01]  /*56b0*/  NOP ;  /* 0x0000000000007918 */ /* 0x000fe20000000000 */
[----:B--2---:R-:W-:Y:S05]  /*56c0*/  EXIT ;  /* 0x000000000000794d */ /* 0x004fea0003800000 */
.L_x_7:
[----:B------:R-:W0:Y:S02]  /*56d0*/  SYNCS.PHASECHK.TRANS64.TRYWAIT P0, [UR10+0x3000], RZ ;  /* 0x003000ffff0075a7 */ /* 0x000e24000800110a */
[----:B0-----:R-:W-:Y:S05]  /*56e0*/  @!P0 BRA `(.L_x_7) ;  /* 0xfffffffc00f88947 */ /* 0x001fea000383ffff */
[----:B------:R-:W-:Y:S05]  /*56f0*/  BRA `(.L_x_11) ;  /* 0xffffffc000ec7947 */ /* 0x000fea000383ffff */
        .weak           $__internal_0_$__cuda_sm10x_tcgen05_guardrail_trap_col_being_dealloced_not_returned_by_alloc
        .type           $__internal_0_$__cuda_sm10x_tcgen05_guardrail_trap_col_being_dealloced_not_returned_by_alloc,@function
        .size           $__internal_0_$__cuda_sm10x_tcgen05_guardrail_trap_col_being_dealloced_not_returned_by_alloc,($__internal_1_$__cuda_sm10x_tcgen05_guardrail_trap_phase_invalid_during_alloc - $__internal_0_$__cuda_sm10x_tcgen05_guardrail_trap_col_being_dealloced_not_returned_by_alloc)
$__internal_0_$__cuda_sm10x_tcgen05_guardrail_trap_col_being_dealloced_not_returned_by_alloc:
[----:B------:R-:W-:Y:S05]  /*5700*/  BPT.TRAP 0x1 ;  /* 0x000000040000795c */ /* 0x000fea0000300000 */
[----:B------:R-:W-:-:S04]  /*5710*/  IMAD.MOV.U32 R3, RZ, RZ, 0x0 ;  /* 0x00000000ff037424 */ /* 0x000fc800078e00ff */
[----:B------:R-:W-:Y:S05]  /*5720*/  RET.REL.NODEC R2 `(gluon_mma) ;  /* 0xffffffa802347950 */ /* 0x000fea0003c3ffff */
        .weak           $__internal_1_$__cuda_sm10x_tcgen05_guardrail_trap_phase_invalid_during_alloc
        .type           $__internal_1_$__cuda_sm10x_tcgen05_guardrail_trap_phase_invalid_during_alloc,@function
        .size           $__internal_1_$__cuda_sm10x_tcgen05_guardrail_trap_phase_invalid_during_alloc,($__internal_2_$__cuda_sm10x_tcgen05_guardrail_trap_unallocated_columns_being_dealloced - $__internal_1_$__cuda_sm10x_tcgen05_guardrail_trap_phase_invalid_during_alloc)
$__internal_1_$__cuda_sm10x_tcgen05_guardrail_trap_phase_invalid_during_alloc:
[----:B------:R-:W-:Y:S05]  /*5730*/  BPT.TRAP 0x1 ;  /* 0x000000040000795c */ /* 0x000fea0000300000 */
[----:B------:R-:W-:-:S04]  /*5740*/  IMAD.MOV.U32 R3, RZ, RZ, 0x0 ;  /* 0x00000000ff037424 */ /* 0x000fc800078e00ff */
[----:B------:R-:W-:Y:S05]  /*5750*/  RET.REL.NODEC R2 `(gluon_mma) ;  /* 0xffffffa802287950 */ /* 0x000fea0003c3ffff */
        .weak           $__internal_2_$__cuda_sm10x_tcgen05_guardrail_trap_unallocated_columns_being_dealloced
        .type           $__internal_2_$__cuda_sm10x_tcgen05_guardrail_trap_unallocated_columns_being_dealloced,@function
        .size           $__internal_2_$__cuda_sm10x_tcgen05_guardrail_trap_unallocated_columns_being_dealloced,(.L_x_15 - $__internal_2_$__cuda_sm10x_tcgen05_guardrail_trap_unallocated_columns_being_dealloced)
$__internal_2_$__cuda_sm10x_tcgen05_guardrail_trap_unallocated_columns_being_dealloced:
[----:B------:R-:W-:Y:S05]  /*5760*/  BPT.TRAP 0x1 ;  /* 0x000000040000795c */ /* 0x000fea0000300000 */
[----:B------:R-:W-:-:S04]  /*5770*/  IMAD.MOV.U32 R3, RZ, RZ, 0x0 ;  /* 0x00000000ff037424 */ /* 0x000fc800078e00ff */
[----:B------:R-:W-:Y:S05]  /*5780*/  RET.REL.NODEC R2 `(gluon_mma) ;  /* 0xffffffa8021c7950 */ /* 0x000fea0003c3ffff */
.L_x_12:
[----:B------:R-:W-:-:S00]  /*5790*/  BRA `(.L_x_12) ;  /* 0xfffffffc00fc7947 */ /* 0x000fc0000383ffff */
[----:B------:R-:W-:-:S00]  /*57a0*/  NOP ;  /* 0x0000000000007918 */ /* 0x000fc00000000000 */
        /* <DEDUP_REMOVED lines=13> */
.L_x_15:


//--------------------- .nv.shared.gluon_mma      --------------------------
	.section	.nv.shared.gluon_mma,"aw",@nobits
	.sectionflags	@""
	.align	16
	.zero		1024


//--------------------- .nv.shared.reserved.0     --------------------------
	.section	.nv.shared.reserved.0,"aw",@nobits
	.align	8
	.weak		__nv_reservedSMEM_offset_0_alias
	.size		__nv_reservedSMEM_offset_0_alias, 0, 64
	.other		__nv_reservedSMEM_offset_0_alias,@"STO_CUDA_RESERVED_SHARED STV_DEFAULT"
__nv_reservedSMEM_offset_0_alias:
	.zero		0
.nv.shared.reserved.0:
	.zero		64
	.weak		__nv_reservedSMEM_allocation_phase
	.type		__nv_reservedSMEM_allocation_phase,@object
	.size		__nv_reservedSMEM_allocation_phase,(.L_0 - __nv_reservedSMEM_allocation_phase)
__nv_reservedSMEM_allocation_phase:
	.zero		1
.L_0:
	.zero		7
	.weak		__nv_reservedSMEM_devtool_atexit_pc
	.type		__nv_reservedSMEM_devtool_atexit_pc,@object
	.size		__nv_reservedSMEM_devtool_atexit_pc,(__nv_reservedSMEM_allocation_mask - __nv_reservedSMEM_devtool_atexit_pc)
__nv_reservedSMEM_devtool_atexit_pc:
	.zero		8
	.weak		__nv_reservedSMEM_allocation_mask
	.type		__nv_reservedSMEM_allocation_mask,@object
	.size		__nv_reservedSMEM_allocation_mask,(.L_2 - __nv_reservedSMEM_allocation_mask)
__nv_reservedSMEM_allocation_mask:
	.zero		4
.L_2:


//--------------------- .nv.constant0.gluon_mma   --------------------------
	.section	.nv.constant0.gluon_mma,"a",@progbits
	.sectionflags	@""
	.align	4
.nv.constant0.gluon_mma:
	.zero		936


//--------------------- SYMBOLS --------------------------

	.type		.nv.reservedSmem.offset0,@object
	.size		.nv.reservedSmem.offset0,0x4
	.type		.nv.reservedSmem.cap,@object
	.size		.nv.reservedSmem.cap,0x4
